//
// Generated by NVIDIA NVVM Compiler
//
// Compiler Build ID: CL-36424714
// Cuda compilation tools, release 13.0, V13.0.88
// Based on NVVM 20.0.0
//

.version 9.0
.target sm_100
.address_size 64

	// .globl	_Z15B_shared_kernalPiiii
// _ZZ15B_shared_kernalPiiiiE4buff has been demoted
.global .align 1 .b8 _ZN34_INTERNAL_6e50f3b8_4_k_cu_525824464cuda3std3__45__cpo5beginE[1];
.global .align 1 .b8 _ZN34_INTERNAL_6e50f3b8_4_k_cu_525824464cuda3std3__45__cpo3endE[1];
.global .align 1 .b8 _ZN34_INTERNAL_6e50f3b8_4_k_cu_525824464cuda3std3__45__cpo6cbeginE[1];
.global .align 1 .b8 _ZN34_INTERNAL_6e50f3b8_4_k_cu_525824464cuda3std3__45__cpo4cendE[1];
.global .align 1 .b8 _ZN34_INTERNAL_6e50f3b8_4_k_cu_525824464cuda3std3__45__cpo6rbeginE[1];
.global .align 1 .b8 _ZN34_INTERNAL_6e50f3b8_4_k_cu_525824464cuda3std3__45__cpo4rendE[1];
.global .align 1 .b8 _ZN34_INTERNAL_6e50f3b8_4_k_cu_525824464cuda3std3__45__cpo7crbeginE[1];
.global .align 1 .b8 _ZN34_INTERNAL_6e50f3b8_4_k_cu_525824464cuda3std3__45__cpo5crendE[1];
.global .align 1 .b8 _ZN34_INTERNAL_6e50f3b8_4_k_cu_525824464cuda3std3__436_GLOBAL__N__6e50f3b8_4_k_cu_525824466ignoreE[1];
.global .align 1 .b8 _ZN34_INTERNAL_6e50f3b8_4_k_cu_525824464cuda3std3__419piecewise_constructE[1];
.global .align 1 .b8 _ZN34_INTERNAL_6e50f3b8_4_k_cu_525824464cuda3std3__48in_placeE[1];
.global .align 1 .b8 _ZN34_INTERNAL_6e50f3b8_4_k_cu_525824464cuda3std3__420unreachable_sentinelE[1];
.global .align 1 .b8 _ZN34_INTERNAL_6e50f3b8_4_k_cu_525824464cuda3std3__47nulloptE[1];
.global .align 1 .b8 _ZN34_INTERNAL_6e50f3b8_4_k_cu_525824464cuda3std3__48unexpectE[1];
.global .align 1 .b8 _ZN34_INTERNAL_6e50f3b8_4_k_cu_525824464cuda3std6ranges3__45__cpo4swapE[1];
.global .align 1 .b8 _ZN34_INTERNAL_6e50f3b8_4_k_cu_525824464cuda3std6ranges3__45__cpo9iter_moveE[1];
.global .align 1 .b8 _ZN34_INTERNAL_6e50f3b8_4_k_cu_525824464cuda3std6ranges3__45__cpo5beginE[1];
.global .align 1 .b8 _ZN34_INTERNAL_6e50f3b8_4_k_cu_525824464cuda3std6ranges3__45__cpo3endE[1];
.global .align 1 .b8 _ZN34_INTERNAL_6e50f3b8_4_k_cu_525824464cuda3std6ranges3__45__cpo6cbeginE[1];
.global .align 1 .b8 _ZN34_INTERNAL_6e50f3b8_4_k_cu_525824464cuda3std6ranges3__45__cpo4cendE[1];
.global .align 1 .b8 _ZN34_INTERNAL_6e50f3b8_4_k_cu_525824464cuda3std6ranges3__45__cpo7advanceE[1];
.global .align 1 .b8 _ZN34_INTERNAL_6e50f3b8_4_k_cu_525824464cuda3std6ranges3__45__cpo9iter_swapE[1];
.global .align 1 .b8 _ZN34_INTERNAL_6e50f3b8_4_k_cu_525824464cuda3std6ranges3__45__cpo4nextE[1];
.global .align 1 .b8 _ZN34_INTERNAL_6e50f3b8_4_k_cu_525824464cuda3std6ranges3__45__cpo4prevE[1];
.global .align 1 .b8 _ZN34_INTERNAL_6e50f3b8_4_k_cu_525824464cuda3std6ranges3__45__cpo4dataE[1];
.global .align 1 .b8 _ZN34_INTERNAL_6e50f3b8_4_k_cu_525824464cuda3std6ranges3__45__cpo5cdataE[1];
.global .align 1 .b8 _ZN34_INTERNAL_6e50f3b8_4_k_cu_525824464cuda3std6ranges3__45__cpo4sizeE[1];
.global .align 1 .b8 _ZN34_INTERNAL_6e50f3b8_4_k_cu_525824464cuda3std6ranges3__45__cpo5ssizeE[1];
.global .align 1 .b8 _ZN34_INTERNAL_6e50f3b8_4_k_cu_525824464cuda3std6ranges3__45__cpo8distanceE[1];
.global .align 1 .b8 _ZN34_INTERNAL_6e50f3b8_4_k_cu_525824466thrust24THRUST_300001_SM_1000_NS8cuda_cub3parE[1];
.global .align 1 .b8 _ZN34_INTERNAL_6e50f3b8_4_k_cu_525824466thrust24THRUST_300001_SM_1000_NS8cuda_cub10par_nosyncE[1];
.global .align 1 .b8 _ZN34_INTERNAL_6e50f3b8_4_k_cu_525824466thrust24THRUST_300001_SM_1000_NS6system6detail10sequential3seqE[1];
.global .align 1 .b8 _ZN34_INTERNAL_6e50f3b8_4_k_cu_525824466thrust24THRUST_300001_SM_1000_NS6system3cpp3parE[1];
.global .align 1 .b8 _ZN34_INTERNAL_6e50f3b8_4_k_cu_525824466thrust24THRUST_300001_SM_1000_NS12placeholders2_1E[1];
.global .align 1 .b8 _ZN34_INTERNAL_6e50f3b8_4_k_cu_525824466thrust24THRUST_300001_SM_1000_NS12placeholders2_2E[1];
.global .align 1 .b8 _ZN34_INTERNAL_6e50f3b8_4_k_cu_525824466thrust24THRUST_300001_SM_1000_NS12placeholders2_3E[1];
.global .align 1 .b8 _ZN34_INTERNAL_6e50f3b8_4_k_cu_525824466thrust24THRUST_300001_SM_1000_NS12placeholders2_4E[1];
.global .align 1 .b8 _ZN34_INTERNAL_6e50f3b8_4_k_cu_525824466thrust24THRUST_300001_SM_1000_NS12placeholders2_5E[1];
.global .align 1 .b8 _ZN34_INTERNAL_6e50f3b8_4_k_cu_525824466thrust24THRUST_300001_SM_1000_NS12placeholders2_6E[1];
.global .align 1 .b8 _ZN34_INTERNAL_6e50f3b8_4_k_cu_525824466thrust24THRUST_300001_SM_1000_NS12placeholders2_7E[1];
.global .align 1 .b8 _ZN34_INTERNAL_6e50f3b8_4_k_cu_525824466thrust24THRUST_300001_SM_1000_NS12placeholders2_8E[1];
.global .align 1 .b8 _ZN34_INTERNAL_6e50f3b8_4_k_cu_525824466thrust24THRUST_300001_SM_1000_NS12placeholders2_9E[1];
.global .align 1 .b8 _ZN34_INTERNAL_6e50f3b8_4_k_cu_525824466thrust24THRUST_300001_SM_1000_NS12placeholders3_10E[1];
.global .align 1 .b8 _ZN34_INTERNAL_6e50f3b8_4_k_cu_525824466thrust24THRUST_300001_SM_1000_NS3seqE[1];
.global .align 1 .b8 _ZN34_INTERNAL_6e50f3b8_4_k_cu_525824466thrust24THRUST_300001_SM_1000_NS6deviceE[1];

.visible .entry _Z15B_shared_kernalPiiii(
	.param .u64 .ptr .align 1 _Z15B_shared_kernalPiiii_param_0,
	.param .u32 _Z15B_shared_kernalPiiii_param_1,
	.param .u32 _Z15B_shared_kernalPiiii_param_2,
	.param .u32 _Z15B_shared_kernalPiiii_param_3
)
{
	.reg .pred 	%p<24>;
	.reg .b32 	%r<102>;
	.reg .b64 	%rd<81>;
	// demoted variable
	.shared .align 4 .b8 _ZZ15B_shared_kernalPiiiiE4buff[2048];
	ld.param.u64 	%rd34, [_Z15B_shared_kernalPiiii_param_0];
	ld.param.u32 	%r30, [_Z15B_shared_kernalPiiii_param_1];
	ld.param.s32 	%rd3, [_Z15B_shared_kernalPiiii_param_2];
	ld.param.u32 	%r31, [_Z15B_shared_kernalPiiii_param_3];
	cvta.to.global.u64 	%rd1, %rd34;
	mov.u32 	%r32, %ctaid.x;
	mul.wide.u32 	%rd76, %r32, 512;
	setp.ge.u64 	%p1, %rd76, %rd3;
	@%p1 bra 	$L__BB0_19;
	mov.b32 	%r33, 1;
	shl.b32 	%r34, %r33, %r31;
	mov.u32 	%r1, %tid.x;
	mov.u32 	%r35, %ntid.x;
	cvt.s64.s32 	%rd4, %r30;
	cvt.u64.u32 	%rd5, %r1;
	cvt.s64.s32 	%rd6, %r34;
	cvt.u64.u32 	%rd7, %r35;
	mov.u32 	%r36, %nctaid.x;
	mul.wide.u32 	%rd8, %r36, 512;
	add.s32 	%r2, %r1, %r35;
	max.u32 	%r37, %r2, 512;
	setp.lt.u32 	%p2, %r2, 512;
	selp.u32 	%r38, 1, 0, %p2;
	add.s32 	%r39, %r2, %r38;
	sub.s32 	%r40, %r37, %r39;
	div.u32 	%r41, %r40, %r35;
	add.s32 	%r3, %r41, %r38;
	and.b32  	%r4, %r3, 3;
	shl.b32 	%r42, %r1, 2;
	mov.u32 	%r43, _ZZ15B_shared_kernalPiiiiE4buff;
	add.s32 	%r5, %r43, %r42;
	shl.b32 	%r6, %r35, 2;
	add.s32 	%r7, %r5, %r6;
	add.s32 	%r8, %r2, %r35;
	cvt.u64.u32 	%rd9, %r8;
	add.s32 	%r9, %r7, %r6;
	add.s32 	%r10, %r8, %r35;
	mul.wide.u32 	%rd10, %r35, 16;
	shl.b32 	%r11, %r35, 1;
	mul.lo.s32 	%r12, %r35, 3;
	shl.b32 	%r13, %r35, 4;
	shl.b32 	%r14, %r35, 3;
	mul.lo.s32 	%r15, %r35, 12;
$L__BB0_2:
	setp.gt.u32 	%p3, %r1, 511;
	add.s64 	%rd35, %rd76, %rd5;
	shl.b64 	%rd36, %rd35, 2;
	add.s64 	%rd12, %rd1, %rd36;
	cvt.u64.u32 	%rd37, %r2;
	add.s64 	%rd38, %rd76, %rd37;
	shl.b64 	%rd39, %rd38, 2;
	add.s64 	%rd13, %rd1, %rd39;
	add.s64 	%rd40, %rd76, %rd9;
	shl.b64 	%rd41, %rd40, 2;
	add.s64 	%rd14, %rd1, %rd41;
	@%p3 bra 	$L__BB0_10;
	setp.eq.s32 	%p4, %r4, 3;
	mov.u32 	%r97, %r1;
	@%p4 bra 	$L__BB0_7;
	setp.eq.s32 	%p5, %r4, 0;
	ld.global.u32 	%r44, [%rd12];
	st.shared.u32 	[%r5], %r44;
	mov.u32 	%r97, %r2;
	@%p5 bra 	$L__BB0_7;
	setp.eq.s32 	%p6, %r4, 1;
	ld.global.u32 	%r45, [%rd13];
	st.shared.u32 	[%r7], %r45;
	mov.u32 	%r97, %r8;
	@%p6 bra 	$L__BB0_7;
	ld.global.u32 	%r46, [%rd14];
	st.shared.u32 	[%r9], %r46;
	mov.u32 	%r97, %r10;
$L__BB0_7:
	setp.lt.u32 	%p7, %r3, 3;
	@%p7 bra 	$L__BB0_10;
	cvt.u32.u64 	%r47, %rd7;
	cvt.u64.u32 	%rd42, %r97;
	add.s64 	%rd43, %rd76, %rd42;
	shl.b64 	%rd15, %rd43, 2;
	add.s32 	%r48, %r11, %r97;
	cvt.u64.u32 	%rd44, %r48;
	add.s64 	%rd45, %rd76, %rd44;
	shl.b64 	%rd16, %rd45, 2;
	add.s32 	%r49, %r12, %r97;
	cvt.u64.u32 	%rd46, %r49;
	add.s64 	%rd47, %rd76, %rd46;
	shl.b64 	%rd17, %rd47, 2;
	add.s32 	%r50, %r47, %r97;
	cvt.u64.u32 	%rd48, %r50;
	add.s64 	%rd49, %rd76, %rd48;
	shl.b64 	%rd18, %rd49, 2;
	shl.b32 	%r51, %r97, 2;
	mov.u32 	%r52, _ZZ15B_shared_kernalPiiiiE4buff;
	add.s32 	%r98, %r52, %r51;
	mov.u64 	%rd77, %rd1;
$L__BB0_9:
	cvt.u32.u64 	%r53, %rd7;
	add.s64 	%rd50, %rd77, %rd15;
	ld.global.u32 	%r54, [%rd50];
	st.shared.u32 	[%r98], %r54;
	add.s32 	%r55, %r97, %r53;
	add.s64 	%rd51, %rd77, %rd18;
	ld.global.u32 	%r56, [%rd51];
	add.s32 	%r57, %r98, %r6;
	st.shared.u32 	[%r57], %r56;
	add.s32 	%r58, %r55, %r53;
	add.s64 	%rd52, %rd77, %rd16;
	ld.global.u32 	%r59, [%rd52];
	add.s32 	%r60, %r98, %r14;
	st.shared.u32 	[%r60], %r59;
	add.s32 	%r61, %r58, %r53;
	add.s64 	%rd53, %rd77, %rd17;
	ld.global.u32 	%r62, [%rd53];
	add.s32 	%r63, %r98, %r15;
	st.shared.u32 	[%r63], %r62;
	add.s32 	%r97, %r61, %r53;
	add.s64 	%rd77, %rd77, %rd10;
	add.s32 	%r98, %r98, %r13;
	setp.lt.u32 	%p8, %r97, 512;
	@%p8 bra 	$L__BB0_9;
$L__BB0_10:
	setp.eq.s32 	%p9, %r30, 0;
	bar.sync 	0;
	mov.u64 	%rd78, %rd4;
	@%p9 bra 	$L__BB0_11;
	bra.uni 	$L__BB0_20;
$L__BB0_11:
	@%p3 bra 	$L__BB0_18;
	setp.eq.s32 	%p18, %r4, 3;
	mov.u32 	%r100, %r1;
	@%p18 bra 	$L__BB0_16;
	setp.eq.s32 	%p19, %r4, 0;
	ld.shared.u32 	%r80, [%r5];
	st.global.u32 	[%rd12], %r80;
	mov.u32 	%r100, %r2;
	@%p19 bra 	$L__BB0_16;
	setp.eq.s32 	%p20, %r4, 1;
	ld.shared.u32 	%r81, [%r7];
	st.global.u32 	[%rd13], %r81;
	mov.u32 	%r100, %r8;
	@%p20 bra 	$L__BB0_16;
	ld.shared.u32 	%r82, [%r9];
	st.global.u32 	[%rd14], %r82;
	mov.u32 	%r100, %r10;
$L__BB0_16:
	setp.lt.u32 	%p21, %r3, 3;
	@%p21 bra 	$L__BB0_18;
$L__BB0_17:
	cvt.u32.u64 	%r83, %rd7;
	shl.b32 	%r84, %r100, 2;
	mov.u32 	%r85, _ZZ15B_shared_kernalPiiiiE4buff;
	add.s32 	%r86, %r85, %r84;
	ld.shared.u32 	%r87, [%r86];
	cvt.u64.u32 	%rd60, %r100;
	add.s64 	%rd61, %rd76, %rd60;
	shl.b64 	%rd62, %rd61, 2;
	add.s64 	%rd63, %rd1, %rd62;
	st.global.u32 	[%rd63], %r87;
	add.s32 	%r88, %r100, %r83;
	add.s32 	%r89, %r86, %r6;
	ld.shared.u32 	%r90, [%r89];
	cvt.u64.u32 	%rd64, %r88;
	add.s64 	%rd65, %rd76, %rd64;
	shl.b64 	%rd66, %rd65, 2;
	add.s64 	%rd67, %rd1, %rd66;
	st.global.u32 	[%rd67], %r90;
	add.s32 	%r91, %r88, %r83;
	add.s32 	%r92, %r89, %r6;
	ld.shared.u32 	%r93, [%r92];
	cvt.u64.u32 	%rd68, %r91;
	add.s64 	%rd69, %rd76, %rd68;
	shl.b64 	%rd70, %rd69, 2;
	add.s64 	%rd71, %rd1, %rd70;
	st.global.u32 	[%rd71], %r93;
	add.s32 	%r94, %r91, %r83;
	add.s32 	%r95, %r92, %r6;
	ld.shared.u32 	%r96, [%r95];
	cvt.u64.u32 	%rd72, %r94;
	add.s64 	%rd73, %rd76, %rd72;
	shl.b64 	%rd74, %rd73, 2;
	add.s64 	%rd75, %rd1, %rd74;
	st.global.u32 	[%rd75], %r96;
	add.s32 	%r100, %r94, %r83;
	setp.lt.u32 	%p22, %r100, 512;
	@%p22 bra 	$L__BB0_17;
$L__BB0_18:
	bar.sync 	0;
	add.s64 	%rd76, %rd76, %rd8;
	setp.lt.u64 	%p23, %rd76, %rd3;
	@%p23 bra 	$L__BB0_2;
$L__BB0_19:
	ret;
$L__BB0_20:
	setp.gt.u32 	%p10, %r1, 255;
	cvt.u32.u64 	%r23, %rd78;
	mov.b32 	%r64, 1;
	shl.b32 	%r65, %r64, %r23;
	cvt.s64.s32 	%rd22, %r65;
	@%p10 bra 	$L__BB0_28;
	add.s64 	%rd23, %rd78, -1;
	add.s32 	%r66, %r23, -1;
	mov.b32 	%r67, -1;
	shl.b32 	%r68, %r67, %r66;
	not.b32 	%r69, %r68;
	cvt.u64.u32 	%rd24, %r69;
	shr.u64 	%rd25, %rd22, 1;
	mov.u64 	%rd79, %rd5;
$L__BB0_22:
	cvt.u32.u64 	%r70, %rd23;
	shr.u64 	%rd54, %rd79, %r70;
	and.b64  	%rd55, %rd79, %rd24;
	mad.lo.s64 	%rd56, %rd54, %rd22, %rd55;
	cvt.u32.u64 	%r71, %rd56;
	shl.b32 	%r72, %r71, 2;
	mov.u32 	%r73, _ZZ15B_shared_kernalPiiiiE4buff;
	add.s32 	%r24, %r73, %r72;
	ld.shared.u32 	%r25, [%r24];
	cvt.u32.u64 	%r74, %rd25;
	add.s32 	%r75, %r71, %r74;
	shl.b32 	%r76, %r75, 2;
	add.s32 	%r26, %r73, %r76;
	ld.shared.u32 	%r27, [%r26];
	add.s64 	%rd27, %rd56, %rd76;
	or.b64  	%rd57, %rd27, %rd6;
	and.b64  	%rd58, %rd57, -4294967296;
	setp.ne.s64 	%p11, %rd58, 0;
	@%p11 bra 	$L__BB0_24;
	cvt.u32.u64 	%r77, %rd6;
	cvt.u32.u64 	%r78, %rd27;
	div.u32 	%r79, %r78, %r77;
	cvt.u64.u32 	%rd80, %r79;
	bra.uni 	$L__BB0_25;
$L__BB0_24:
	div.u64 	%rd80, %rd27, %rd6;
$L__BB0_25:
	and.b64  	%rd59, %rd80, 1;
	setp.eq.b64 	%p12, %rd59, 1;
	setp.le.s32 	%p13, %r25, %r27;
	xor.pred  	%p14, %p13, %p12;
	@%p14 bra 	$L__BB0_27;
	st.shared.u32 	[%r24], %r27;
	st.shared.u32 	[%r26], %r25;
$L__BB0_27:
	add.s64 	%rd79, %rd79, %rd7;
	setp.lt.u64 	%p15, %rd79, 256;
	@%p15 bra 	$L__BB0_22;
$L__BB0_28:
	bar.sync 	0;
	add.s64 	%rd78, %rd78, -1;
	setp.eq.s64 	%p16, %rd78, 0;
	@%p16 bra 	$L__BB0_11;
	bra.uni 	$L__BB0_20;

}
	// .globl	_Z15B_global_kernalPiiii
.visible .entry _Z15B_global_kernalPiiii(
	.param .u64 .ptr .align 1 _Z15B_global_kernalPiiii_param_0,
	.param .u32 _Z15B_global_kernalPiiii_param_1,
	.param .u32 _Z15B_global_kernalPiiii_param_2,
	.param .u32 _Z15B_global_kernalPiiii_param_3
)
{
	.reg .pred 	%p<39>;
	.reg .b32 	%r<48>;
	.reg .b64 	%rd<123>;

	ld.param.u64 	%rd80, [_Z15B_global_kernalPiiii_param_0];
	ld.param.u32 	%r15, [_Z15B_global_kernalPiiii_param_1];
	ld.param.s32 	%rd5, [_Z15B_global_kernalPiiii_param_2];
	ld.param.u32 	%r16, [_Z15B_global_kernalPiiii_param_3];
	cvta.to.global.u64 	%rd1, %rd80;
	mov.b32 	%r17, 1;
	shl.b32 	%r18, %r17, %r16;
	cvt.s64.s32 	%rd2, %r18;
	shl.b32 	%r19, %r17, %r15;
	cvt.s64.s32 	%rd3, %r19;
	mov.u32 	%r20, %ctaid.x;
	cvt.u64.u32 	%rd81, %r20;
	mul.lo.s64 	%rd112, %rd3, %rd81;
	setp.ge.u64 	%p1, %rd112, %rd5;
	@%p1 bra 	$L__BB1_48;
	mov.u32 	%r21, %tid.x;
	cvt.u64.u32 	%rd6, %r21;
	shr.u64 	%rd7, %rd3, 1;
	mov.u32 	%r22, %ntid.x;
	cvt.u64.u32 	%rd8, %r22;
	add.s64 	%rd9, %rd6, %rd8;
	max.u64 	%rd82, %rd7, %rd9;
	setp.lt.u64 	%p2, %rd9, %rd7;
	selp.u64 	%rd10, 1, 0, %p2;
	add.s64 	%rd83, %rd9, %rd10;
	sub.s64 	%rd11, %rd82, %rd83;
	and.b64  	%rd84, %rd11, -4294967296;
	setp.ne.s64 	%p3, %rd84, 0;
	@%p3 bra 	$L__BB1_3;
	cvt.u32.u64 	%r23, %rd8;
	cvt.u32.u64 	%r24, %rd11;
	div.u32 	%r25, %r24, %r23;
	cvt.u64.u32 	%rd111, %r25;
	bra.uni 	$L__BB1_4;
$L__BB1_3:
	div.u64 	%rd111, %rd11, %rd8;
$L__BB1_4:
	add.s64 	%rd15, %rd111, %rd10;
	and.b64  	%rd16, %rd15, 3;
	add.s64 	%rd17, %rd9, %rd8;
	add.s64 	%rd18, %rd17, %rd8;
	shl.b64 	%rd19, %rd8, 2;
	shl.b64 	%rd20, %rd7, 2;
	shl.b64 	%rd21, %rd8, 4;
	shl.b64 	%rd22, %rd8, 3;
	mul.lo.s64 	%rd23, %rd8, 12;
	add.s64 	%rd24, %rd23, %rd20;
	add.s64 	%rd25, %rd22, %rd20;
	add.s64 	%rd26, %rd20, %rd19;
	mov.u32 	%r26, %nctaid.x;
	cvt.u64.u32 	%rd85, %r26;
	mul.lo.s64 	%rd27, %rd3, %rd85;
	cvt.u32.u64 	%r36, %rd2;
$L__BB1_5:
	setp.le.u64 	%p4, %rd7, %rd6;
	@%p4 bra 	$L__BB1_47;
	setp.eq.s64 	%p5, %rd16, 3;
	mov.u64 	%rd116, %rd6;
	@%p5 bra 	$L__BB1_24;
	add.s64 	%rd29, %rd112, %rd6;
	shl.b64 	%rd86, %rd29, 2;
	add.s64 	%rd30, %rd1, %rd86;
	ld.global.u32 	%r1, [%rd30];
	add.s64 	%rd31, %rd30, %rd20;
	ld.global.u32 	%r2, [%rd31];
	or.b64  	%rd87, %rd29, %rd2;
	and.b64  	%rd88, %rd87, -4294967296;
	setp.ne.s64 	%p6, %rd88, 0;
	@%p6 bra 	$L__BB1_9;
	cvt.u32.u64 	%r27, %rd2;
	cvt.u32.u64 	%r28, %rd29;
	div.u32 	%r29, %r28, %r27;
	cvt.u64.u32 	%rd113, %r29;
	bra.uni 	$L__BB1_10;
$L__BB1_9:
	div.u64 	%rd113, %rd29, %rd2;
$L__BB1_10:
	and.b64  	%rd89, %rd113, 1;
	setp.eq.b64 	%p7, %rd89, 1;
	setp.le.s32 	%p8, %r1, %r2;
	xor.pred  	%p9, %p8, %p7;
	@%p9 bra 	$L__BB1_12;
	st.global.u32 	[%rd30], %r2;
	st.global.u32 	[%rd31], %r1;
$L__BB1_12:
	setp.eq.s64 	%p10, %rd16, 0;
	mov.u64 	%rd116, %rd9;
	@%p10 bra 	$L__BB1_24;
	add.s64 	%rd35, %rd29, %rd8;
	add.s64 	%rd36, %rd30, %rd19;
	ld.global.u32 	%r3, [%rd36];
	add.s64 	%rd37, %rd36, %rd20;
	ld.global.u32 	%r4, [%rd37];
	or.b64  	%rd90, %rd35, %rd2;
	and.b64  	%rd91, %rd90, -4294967296;
	setp.ne.s64 	%p11, %rd91, 0;
	@%p11 bra 	$L__BB1_15;
	cvt.u32.u64 	%r30, %rd2;
	cvt.u32.u64 	%r31, %rd35;
	div.u32 	%r32, %r31, %r30;
	cvt.u64.u32 	%rd114, %r32;
	bra.uni 	$L__BB1_16;
$L__BB1_15:
	div.u64 	%rd114, %rd35, %rd2;
$L__BB1_16:
	and.b64  	%rd92, %rd114, 1;
	setp.eq.b64 	%p12, %rd92, 1;
	setp.le.s32 	%p13, %r3, %r4;
	xor.pred  	%p14, %p13, %p12;
	@%p14 bra 	$L__BB1_18;
	st.global.u32 	[%rd36], %r4;
	st.global.u32 	[%rd37], %r3;
$L__BB1_18:
	setp.eq.s64 	%p15, %rd16, 1;
	mov.u64 	%rd116, %rd17;
	@%p15 bra 	$L__BB1_24;
	add.s64 	%rd41, %rd35, %rd8;
	add.s64 	%rd42, %rd36, %rd19;
	ld.global.u32 	%r5, [%rd42];
	add.s64 	%rd43, %rd42, %rd20;
	ld.global.u32 	%r6, [%rd43];
	or.b64  	%rd93, %rd41, %rd2;
	and.b64  	%rd94, %rd93, -4294967296;
	setp.ne.s64 	%p16, %rd94, 0;
	@%p16 bra 	$L__BB1_21;
	cvt.u32.u64 	%r33, %rd2;
	cvt.u32.u64 	%r34, %rd41;
	div.u32 	%r35, %r34, %r33;
	cvt.u64.u32 	%rd115, %r35;
	bra.uni 	$L__BB1_22;
$L__BB1_21:
	div.u64 	%rd115, %rd41, %rd2;
$L__BB1_22:
	and.b64  	%rd95, %rd115, 1;
	setp.eq.b64 	%p17, %rd95, 1;
	setp.le.s32 	%p18, %r5, %r6;
	xor.pred  	%p19, %p18, %p17;
	mov.u64 	%rd116, %rd18;
	@%p19 bra 	$L__BB1_24;
	st.global.u32 	[%rd42], %r6;
	st.global.u32 	[%rd43], %r5;
	mov.u64 	%rd116, %rd18;
$L__BB1_24:
	setp.lt.u64 	%p20, %rd15, 3;
	@%p20 bra 	$L__BB1_47;
	add.s64 	%rd48, %rd8, %rd112;
	shl.b64 	%rd96, %rd8, 1;
	add.s64 	%rd49, %rd96, %rd112;
	mad.lo.s64 	%rd50, %rd8, 3, %rd112;
	add.s64 	%rd97, %rd116, %rd112;
	shl.b64 	%rd98, %rd97, 2;
	add.s64 	%rd117, %rd1, %rd98;
$L__BB1_26:
	add.s64 	%rd54, %rd112, %rd116;
	ld.global.u32 	%r7, [%rd117];
	add.s64 	%rd55, %rd117, %rd20;
	ld.global.u32 	%r8, [%rd55];
	or.b64  	%rd99, %rd54, %rd2;
	and.b64  	%rd100, %rd99, -4294967296;
	setp.ne.s64 	%p21, %rd100, 0;
	@%p21 bra 	$L__BB1_28;
	cvt.u32.u64 	%r37, %rd54;
	div.u32 	%r38, %r37, %r36;
	cvt.u64.u32 	%rd119, %r38;
	bra.uni 	$L__BB1_29;
$L__BB1_28:
	div.u64 	%rd119, %rd54, %rd2;
$L__BB1_29:
	and.b64  	%rd101, %rd119, 1;
	setp.eq.b64 	%p22, %rd101, 1;
	setp.le.s32 	%p23, %r7, %r8;
	xor.pred  	%p24, %p23, %p22;
	@%p24 bra 	$L__BB1_31;
	st.global.u32 	[%rd117], %r8;
	st.global.u32 	[%rd55], %r7;
$L__BB1_31:
	add.s64 	%rd59, %rd48, %rd116;
	add.s64 	%rd60, %rd117, %rd19;
	ld.global.u32 	%r9, [%rd60];
	add.s64 	%rd61, %rd117, %rd26;
	ld.global.u32 	%r10, [%rd61];
	or.b64  	%rd102, %rd59, %rd2;
	and.b64  	%rd103, %rd102, -4294967296;
	setp.ne.s64 	%p25, %rd103, 0;
	@%p25 bra 	$L__BB1_33;
	cvt.u32.u64 	%r40, %rd59;
	div.u32 	%r41, %r40, %r36;
	cvt.u64.u32 	%rd120, %r41;
	bra.uni 	$L__BB1_34;
$L__BB1_33:
	div.u64 	%rd120, %rd59, %rd2;
$L__BB1_34:
	and.b64  	%rd104, %rd120, 1;
	setp.eq.b64 	%p26, %rd104, 1;
	setp.le.s32 	%p27, %r9, %r10;
	xor.pred  	%p28, %p27, %p26;
	@%p28 bra 	$L__BB1_36;
	st.global.u32 	[%rd60], %r10;
	st.global.u32 	[%rd61], %r9;
$L__BB1_36:
	add.s64 	%rd65, %rd49, %rd116;
	add.s64 	%rd66, %rd117, %rd22;
	ld.global.u32 	%r11, [%rd66];
	add.s64 	%rd67, %rd117, %rd25;
	ld.global.u32 	%r12, [%rd67];
	or.b64  	%rd105, %rd65, %rd2;
	and.b64  	%rd106, %rd105, -4294967296;
	setp.ne.s64 	%p29, %rd106, 0;
	@%p29 bra 	$L__BB1_38;
	cvt.u32.u64 	%r42, %rd2;
	cvt.u32.u64 	%r43, %rd65;
	div.u32 	%r44, %r43, %r42;
	cvt.u64.u32 	%rd121, %r44;
	bra.uni 	$L__BB1_39;
$L__BB1_38:
	div.u64 	%rd121, %rd65, %rd2;
$L__BB1_39:
	and.b64  	%rd107, %rd121, 1;
	setp.eq.b64 	%p30, %rd107, 1;
	setp.le.s32 	%p31, %r11, %r12;
	xor.pred  	%p32, %p31, %p30;
	@%p32 bra 	$L__BB1_41;
	st.global.u32 	[%rd66], %r12;
	st.global.u32 	[%rd67], %r11;
$L__BB1_41:
	add.s64 	%rd71, %rd50, %rd116;
	add.s64 	%rd72, %rd117, %rd23;
	ld.global.u32 	%r13, [%rd72];
	add.s64 	%rd73, %rd117, %rd24;
	ld.global.u32 	%r14, [%rd73];
	or.b64  	%rd108, %rd71, %rd2;
	and.b64  	%rd109, %rd108, -4294967296;
	setp.ne.s64 	%p33, %rd109, 0;
	@%p33 bra 	$L__BB1_43;
	cvt.u32.u64 	%r45, %rd2;
	cvt.u32.u64 	%r46, %rd71;
	div.u32 	%r47, %r46, %r45;
	cvt.u64.u32 	%rd122, %r47;
	bra.uni 	$L__BB1_44;
$L__BB1_43:
	div.u64 	%rd122, %rd71, %rd2;
$L__BB1_44:
	and.b64  	%rd110, %rd122, 1;
	setp.eq.b64 	%p34, %rd110, 1;
	setp.le.s32 	%p35, %r13, %r14;
	xor.pred  	%p36, %p35, %p34;
	@%p36 bra 	$L__BB1_46;
	st.global.u32 	[%rd72], %r14;
	st.global.u32 	[%rd73], %r13;
$L__BB1_46:
	add.s64 	%rd116, %rd116, %rd19;
	add.s64 	%rd117, %rd117, %rd21;
	setp.lt.u64 	%p37, %rd116, %rd7;
	@%p37 bra 	$L__BB1_26;
$L__BB1_47:
	add.s64 	%rd112, %rd112, %rd27;
	setp.lt.u64 	%p38, %rd112, %rd5;
	@%p38 bra 	$L__BB1_5;
$L__BB1_48:
	ret;

}
	// .globl	_ZN3cub18CUB_300001_SM_10006detail11EmptyKernelIvEEvv
.visible .entry _ZN3cub18CUB_300001_SM_10006detail11EmptyKernelIvEEvv()
{


	ret;

}


// ===== COMPILED SASS (sm_100) =====

	.target	sm_100

	.elftype	@"ET_EXEC"


//--------------------- .note.nv.tkinfo           --------------------------
	.section	.note.nv.tkinfo,"",@"SHT_NOTE"
	.sectionflags	@"SHF_NOTE_NV_TKINFO"
	.tkinfo
        /*0018*/ 	.word	0x00000002
        /*0030*/ 	.string	""
        /*0030*/ 	.string	"ptxas"
        /*0030*/ 	.string	"Cuda compilation tools, release 13.0, V13.0.88"
        /*0030*/ 	.string	"Build cuda_13.0.r13.0/compiler.36424714_0"
        /*0030*/ 	.string	"-arch sm_100 -m 64 "



//--------------------- .note.nv.cuinfo           --------------------------
	.section	.note.nv.cuinfo,"",@"SHT_NOTE"
	.sectionflags	@"SHF_NOTE_NV_CUINFO"
        /*0018*/ 	.short	0x0002
        /*001a*/ 	.short	0x0064
        /*001c*/ 	.short	0x0082
	.zero		2


//--------------------- .nv.info                  --------------------------
	.section	.nv.info,"",@"SHT_CUDA_INFO"
	.align	4


	//----- nvinfo : EIATTR_REGCOUNT
	.align		4
        /*0000*/ 	.byte	0x04, 0x2f
        /*0002*/ 	.short	(.L_46 - .L_45)
	.align		4
.L_45:
        /*0004*/ 	.word	index@(_Z15B_shared_kernalPiiii)
        /*0008*/ 	.word	0x00000028


	//----- nvinfo : EIATTR_FRAME_SIZE
	.align		4
.L_46:
        /*000c*/ 	.byte	0x04, 0x11
        /*000e*/ 	.short	(.L_48 - .L_47)
	.align		4
.L_47:
        /*0010*/ 	.word	index@($__internal_1_$__cuda_sm20_div_u64)
        /*0014*/ 	.word	0x00000000


	//----- nvinfo : EIATTR_FRAME_SIZE
	.align		4
.L_48:
        /*0018*/ 	.byte	0x04, 0x11
        /*001a*/ 	.short	(.L_50 - .L_49)
	.align		4
.L_49:
        /*001c*/ 	.word	index@(_Z15B_shared_kernalPiiii)
        /*0020*/ 	.word	0x00000000


	//----- nvinfo : EIATTR_REGCOUNT
	.align		4
.L_50:
        /*0024*/ 	.byte	0x04, 0x2f
        /*0026*/ 	.short	(.L_52 - .L_51)
	.align		4
.L_51:
        /*0028*/ 	.word	index@(_Z15B_global_kernalPiiii)
        /*002c*/ 	.word	0x00000030


	//----- nvinfo : EIATTR_FRAME_SIZE
	.align		4
.L_52:
        /*0030*/ 	.byte	0x04, 0x11
        /*0032*/ 	.short	(.L_54 - .L_53)
	.align		4
.L_53:
        /*0034*/ 	.word	index@($__internal_0_$__cuda_sm20_div_u64)
        /*0038*/ 	.word	0x00000000


	//----- nvinfo : EIATTR_FRAME_SIZE
	.align		4
.L_54:
        /*003c*/ 	.byte	0x04, 0x11
        /*003e*/ 	.short	(.L_56 - .L_55)
	.align		4
.L_55:
        /*0040*/ 	.word	index@(_Z15B_global_kernalPiiii)
        /*0044*/ 	.word	0x00000000


	//----- nvinfo : EIATTR_REGCOUNT
	.align		4
.L_56:
        /*0048*/ 	.byte	0x04, 0x2f
        /*004a*/ 	.short	(.L_58 - .L_57)
	.align		4
.L_57:
        /*004c*/ 	.word	index@(_ZN3cub18CUB_300001_SM_10006detail11EmptyKernelIvEEvv)
        /*0050*/ 	.word	0x00000004


	//----- nvinfo : EIATTR_FRAME_SIZE
	.align		4
.L_58:
        /*0054*/ 	.byte	0x04, 0x11
        /*0056*/ 	.short	(.L_60 - .L_59)
	.align		4
.L_59:
        /*0058*/ 	.word	index@(_ZN3cub18CUB_300001_SM_10006detail11EmptyKernelIvEEvv)
        /*005c*/ 	.word	0x00000000


	//----- nvinfo : EIATTR_MIN_STACK_SIZE
	.align		4
.L_60:
        /*0060*/ 	.byte	0x04, 0x12
        /*0062*/ 	.short	(.L_62 - .L_61)
	.align		4
.L_61:
        /*0064*/ 	.word	index@(_ZN3cub18CUB_300001_SM_10006detail11EmptyKernelIvEEvv)
        /*0068*/ 	.word	0x00000000


	//----- nvinfo : EIATTR_MIN_STACK_SIZE
	.align		4
.L_62:
        /*006c*/ 	.byte	0x04, 0x12
        /*006e*/ 	.short	(.L_64 - .L_63)
	.align		4
.L_63:
        /*0070*/ 	.word	index@(_Z15B_global_kernalPiiii)
        /*0074*/ 	.word	0x00000000


	//----- nvinfo : EIATTR_MIN_STACK_SIZE
	.align		4
.L_64:
        /*0078*/ 	.byte	0x04, 0x12
        /*007a*/ 	.short	(.L_66 - .L_65)
	.align		4
.L_65:
        /*007c*/ 	.word	index@(_Z15B_shared_kernalPiiii)
        /*0080*/ 	.word	0x00000000
.L_66:


//--------------------- .nv.compat                --------------------------
	.section	.nv.compat,"",@"SHT_CUDA_COMPAT_INFO"
	.align	4
        /*0000*/ 	.byte	0x02, 0x09, 0x00, 0x00, 0x02, 0x02, 0x01, 0x00, 0x02, 0x05, 0x05, 0x00, 0x03, 0x07, 0x01, 0x01
        /*0010*/ 	.byte	0x02, 0x03, 0x00, 0x00, 0x02, 0x06, 0x01, 0x00, 0x04, 0x0b, 0x08, 0x00, 0x09, 0x00, 0x00, 0x00
        /*0020*/ 	.byte	0x00, 0x00, 0x00, 0x00


//--------------------- .nv.info._ZN3cub18CUB_300001_SM_10006detail11EmptyKernelIvEEvv --------------------------
	.section	.nv.info._ZN3cub18CUB_300001_SM_10006detail11EmptyKernelIvEEvv,"",@"SHT_CUDA_INFO"
	.sectionflags	@""
	.align	4


	//----- nvinfo : EIATTR_CUDA_API_VERSION
	.align		4
        /*0000*/ 	.byte	0x04, 0x37
        /*0002*/ 	.short	(.L_68 - .L_67)
.L_67:
        /*0004*/ 	.word	0x00000082


	//----- nvinfo : EIATTR_SPARSE_MMA_MASK
	.align		4
.L_68:
        /*0008*/ 	.byte	0x03, 0x50
        /*000a*/ 	.short	0x0000


	//----- nvinfo : EIATTR_MAXREG_COUNT
	.align		4
        /*000c*/ 	.byte	0x03, 0x1b
        /*000e*/ 	.short	0x00ff


	//----- nvinfo : EIATTR_MERCURY_ISA_VERSION
	.align		4
        /*0010*/ 	.byte	0x03, 0x5f
        /*0012*/ 	.short	0x0101


	//----- nvinfo : EIATTR_VRC_CTA_INIT_COUNT
	.align		4
        /*0014*/ 	.byte	0x02, 0x4a
	.zero		1
	.zero		1


	//----- nvinfo : EIATTR_EXIT_INSTR_OFFSETS
	.align		4
        /*0018*/ 	.byte	0x04, 0x1c
        /*001a*/ 	.short	(.L_70 - .L_69)


	//   ....[0]....
.L_69:
        /*001c*/ 	.word	0x00000010


	//----- nvinfo : EIATTR_SW_WAR
	.align		4
.L_70:
        /*0020*/ 	.byte	0x04, 0x36
        /*0022*/ 	.short	(.L_72 - .L_71)
.L_71:
        /*0024*/ 	.word	0x00000008
.L_72:


//--------------------- .nv.info._Z15B_global_kernalPiiii --------------------------
	.section	.nv.info._Z15B_global_kernalPiiii,"",@"SHT_CUDA_INFO"
	.sectionflags	@""
	.align	4


	//----- nvinfo : EIATTR_CUDA_API_VERSION
	.align		4
        /*0000*/ 	.byte	0x04, 0x37
        /*0002*/ 	.short	(.L_74 - .L_73)
.L_73:
        /*0004*/ 	.word	0x00000082


	//----- nvinfo : EIATTR_KPARAM_INFO
	.align		4
.L_74:
        /*0008*/ 	.byte	0x04, 0x17
        /*000a*/ 	.short	(.L_76 - .L_75)
.L_75:
        /*000c*/ 	.word	0x00000000
        /*0010*/ 	.short	0x0003
        /*0012*/ 	.short	0x0010
        /*0014*/ 	.byte	0x00, 0xf0, 0x11, 0x00


	//----- nvinfo : EIATTR_KPARAM_INFO
	.align		4
.L_76:
        /*0018*/ 	.byte	0x04, 0x17
        /*001a*/ 	.short	(.L_78 - .L_77)
.L_77:
        /*001c*/ 	.word	0x00000000
        /*0020*/ 	.short	0x0002
        /*0022*/ 	.short	0x000c
        /*0024*/ 	.byte	0x00, 0xf0, 0x11, 0x00


	//----- nvinfo : EIATTR_KPARAM_INFO
	.align		4
.L_78:
        /*0028*/ 	.byte	0x04, 0x17
        /*002a*/ 	.short	(.L_80 - .L_79)
.L_79:
        /*002c*/ 	.word	0x00000000
        /*0030*/ 	.short	0x0001
        /*0032*/ 	.short	0x0008
        /*0034*/ 	.byte	0x00, 0xf0, 0x11, 0x00


	//----- nvinfo : EIATTR_KPARAM_INFO
	.align		4
.L_80:
        /*0038*/ 	.byte	0x04, 0x17
        /*003a*/ 	.short	(.L_82 - .L_81)
.L_81:
        /*003c*/ 	.word	0x00000000
        /*0040*/ 	.short	0x0000
        /*0042*/ 	.short	0x0000
        /*0044*/ 	.byte	0x00, 0xf5, 0x21, 0x00


	//----- nvinfo : EIATTR_SPARSE_MMA_MASK
	.align		4
.L_82:
        /*0048*/ 	.byte	0x03, 0x50
        /*004a*/ 	.short	0x0000


	//----- nvinfo : EIATTR_MAXREG_COUNT
	.align		4
        /*004c*/ 	.byte	0x03, 0x1b
        /*004e*/ 	.short	0x00ff


	//----- nvinfo : EIATTR_MERCURY_ISA_VERSION
	.align		4
        /*0050*/ 	.byte	0x03, 0x5f
        /*0052*/ 	.short	0x0101


	//----- nvinfo : EIATTR_VRC_CTA_INIT_COUNT
	.align		4
        /*0054*/ 	.byte	0x02, 0x4a
	.zero		1
	.zero		1


	//----- nvinfo : EIATTR_EXIT_INSTR_OFFSETS
	.align		4
        /*0058*/ 	.byte	0x04, 0x1c
        /*005a*/ 	.short	(.L_84 - .L_83)


	//   ....[0]....
.L_83:
        /*005c*/ 	.word	0x000000d0


	//   ....[1]....
        /*0060*/ 	.word	0x00001d10


	//----- nvinfo : EIATTR_CRS_STACK_SIZE
	.align		4
.L_84:
        /*0064*/ 	.byte	0x04, 0x1e
        /*0066*/ 	.short	(.L_86 - .L_85)
.L_85:
        /*0068*/ 	.word	0x00000000


	//----- nvinfo : EIATTR_CBANK_PARAM_SIZE
	.align		4
.L_86:
        /*006c*/ 	.byte	0x03, 0x19
        /*006e*/ 	.short	0x0014


	//----- nvinfo : EIATTR_PARAM_CBANK
	.align		4
        /*0070*/ 	.byte	0x04, 0x0a
        /*0072*/ 	.short	(.L_88 - .L_87)
	.align		4
.L_87:
        /*0074*/ 	.word	index@(.nv.constant0._Z15B_global_kernalPiiii)
        /*0078*/ 	.short	0x0380
        /*007a*/ 	.short	0x0014


	//----- nvinfo : EIATTR_SW_WAR
	.align		4
.L_88:
        /*007c*/ 	.byte	0x04, 0x36
        /*007e*/ 	.short	(.L_90 - .L_89)
.L_89:
        /*0080*/ 	.word	0x00000008
.L_90:


//--------------------- .nv.info._Z15B_shared_kernalPiiii --------------------------
	.section	.nv.info._Z15B_shared_kernalPiiii,"",@"SHT_CUDA_INFO"
	.sectionflags	@""
	.align	4


	//----- nvinfo : EIATTR_CUDA_API_VERSION
	.align		4
        /*0000*/ 	.byte	0x04, 0x37
        /*0002*/ 	.short	(.L_92 - .L_91)
.L_91:
        /*0004*/ 	.word	0x00000082


	//----- nvinfo : EIATTR_KPARAM_INFO
	.align		4
.L_92:
        /*0008*/ 	.byte	0x04, 0x17
        /*000a*/ 	.short	(.L_94 - .L_93)
.L_93:
        /*000c*/ 	.word	0x00000000
        /*0010*/ 	.short	0x0003
        /*0012*/ 	.short	0x0010
        /*0014*/ 	.byte	0x00, 0xf0, 0x11, 0x00


	//----- nvinfo : EIATTR_KPARAM_INFO
	.align		4
.L_94:
        /*0018*/ 	.byte	0x04, 0x17
        /*001a*/ 	.short	(.L_96 - .L_95)
.L_95:
        /*001c*/ 	.word	0x00000000
        /*0020*/ 	.short	0x0002
        /*0022*/ 	.short	0x000c
        /*0024*/ 	.byte	0x00, 0xf0, 0x11, 0x00


	//----- nvinfo : EIATTR_KPARAM_INFO
	.align		4
.L_96:
        /*0028*/ 	.byte	0x04, 0x17
        /*002a*/ 	.short	(.L_98 - .L_97)
.L_97:
        /*002c*/ 	.word	0x00000000
        /*0030*/ 	.short	0x0001
        /*0032*/ 	.short	0x0008
        /*0034*/ 	.byte	0x00, 0xf0, 0x11, 0x00


	//----- nvinfo : EIATTR_KPARAM_INFO
	.align		4
.L_98:
        /*0038*/ 	.byte	0x04, 0x17
        /*003a*/ 	.short	(.L_100 - .L_99)
.L_99:
        /*003c*/ 	.word	0x00000000
        /*0040*/ 	.short	0x0000
        /*0042*/ 	.short	0x0000
        /*0044*/ 	.byte	0x00, 0xf5, 0x21, 0x00


	//----- nvinfo : EIATTR_SPARSE_MMA_MASK
	.align		4
.L_100:
        /*0048*/ 	.byte	0x03, 0x50
        /*004a*/ 	.short	0x0000


	//----- nvinfo : EIATTR_MAXREG_COUNT
	.align		4
        /*004c*/ 	.byte	0x03, 0x1b
        /*004e*/ 	.short	0x00ff


	//----- nvinfo : EIATTR_NUM_BARRIERS
	.align		4
        /*0050*/ 	.byte	0x02, 0x4c
        /*0052*/ 	.byte	0x01
	.zero		1


	//----- nvinfo : EIATTR_MERCURY_ISA_VERSION
	.align		4
        /*0054*/ 	.byte	0x03, 0x5f
        /*0056*/ 	.short	0x0101


	//----- nvinfo : EIATTR_VRC_CTA_INIT_COUNT
	.align		4
        /*0058*/ 	.byte	0x02, 0x4a
	.zero		1
	.zero		1


	//----- nvinfo : EIATTR_EXIT_INSTR_OFFSETS
	.align		4
        /*005c*/ 	.byte	0x04, 0x1c
        /*005e*/ 	.short	(.L_102 - .L_101)


	//   ....[0]....
.L_101:
        /*0060*/ 	.word	0x00000080


	//   ....[1]....
        /*0064*/ 	.word	0x00001320


	//----- nvinfo : EIATTR_CRS_STACK_SIZE
	.align		4
.L_102:
        /*0068*/ 	.byte	0x04, 0x1e
        /*006a*/ 	.short	(.L_104 - .L_103)
.L_103:
        /*006c*/ 	.word	0x00000000


	//----- nvinfo : EIATTR_CBANK_PARAM_SIZE
	.align		4
.L_104:
        /*0070*/ 	.byte	0x03, 0x19
        /*0072*/ 	.short	0x0014


	//----- nvinfo : EIATTR_PARAM_CBANK
	.align		4
        /*0074*/ 	.byte	0x04, 0x0a
        /*0076*/ 	.short	(.L_106 - .L_105)
	.align		4
.L_105:
        /*0078*/ 	.word	index@(.nv.constant0._Z15B_shared_kernalPiiii)
        /*007c*/ 	.short	0x0380
        /*007e*/ 	.short	0x0014


	//----- nvinfo : EIATTR_SW_WAR
	.align		4
.L_106:
        /*0080*/ 	.byte	0x04, 0x36
        /*0082*/ 	.short	(.L_108 - .L_107)
.L_107:
        /*0084*/ 	.word	0x00000008
.L_108:


//--------------------- .nv.callgraph             --------------------------
	.section	.nv.callgraph,"",@"SHT_CUDA_CALLGRAPH"
	.align	4
	.sectionentsize	8
	.align		4
        /*0000*/ 	.word	0x00000000
	.align		4
        /*0004*/ 	.word	0xffffffff
	.align		4
        /*0008*/ 	.word	0x00000000
	.align		4
        /*000c*/ 	.word	0xfffffffe
	.align		4
        /*0010*/ 	.word	0x00000000
	.align		4
        /*0014*/ 	.word	0xfffffffd
	.align		4
        /*0018*/ 	.word	0x00000000
	.align		4
        /*001c*/ 	.word	0xfffffffc


//--------------------- .nv.constant4             --------------------------
	.section	.nv.constant4,"a",@progbits
	.align	8
	.align		8
.nv.constant4:
        /*0000*/ 	.dword	_ZN34_INTERNAL_6e50f3b8_4_k_cu_525824464cuda3std3__45__cpo5beginE
	.align		8
        /*0008*/ 	.dword	_ZN34_INTERNAL_6e50f3b8_4_k_cu_525824464cuda3std3__45__cpo3endE
	.align		8
        /*0010*/ 	.dword	_ZN34_INTERNAL_6e50f3b8_4_k_cu_525824464cuda3std3__45__cpo6cbeginE
	.align		8
        /*0018*/ 	.dword	_ZN34_INTERNAL_6e50f3b8_4_k_cu_525824464cuda3std3__45__cpo4cendE
	.align		8
        /*0020*/ 	.dword	_ZN34_INTERNAL_6e50f3b8_4_k_cu_525824464cuda3std3__45__cpo6rbeginE
	.align		8
        /*0028*/ 	.dword	_ZN34_INTERNAL_6e50f3b8_4_k_cu_525824464cuda3std3__45__cpo4rendE
	.align		8
        /*0030*/ 	.dword	_ZN34_INTERNAL_6e50f3b8_4_k_cu_525824464cuda3std3__45__cpo7crbeginE
	.align		8
        /*0038*/ 	.dword	_ZN34_INTERNAL_6e50f3b8_4_k_cu_525824464cuda3std3__45__cpo5crendE
	.align		8
        /*0040*/ 	.dword	_ZN34_INTERNAL_6e50f3b8_4_k_cu_525824464cuda3std3__436_GLOBAL__N__6e50f3b8_4_k_cu_525824466ignoreE
	.align		8
        /*0048*/ 	.dword	_ZN34_INTERNAL_6e50f3b8_4_k_cu_525824464cuda3std3__419piecewise_constructE
	.align		8
        /*0050*/ 	.dword	_ZN34_INTERNAL_6e50f3b8_4_k_cu_525824464cuda3std3__48in_placeE
	.align		8
        /*0058*/ 	.dword	_ZN34_INTERNAL_6e50f3b8_4_k_cu_525824464cuda3std3__420unreachable_sentinelE
	.align		8
        /*0060*/ 	.dword	_ZN34_INTERNAL_6e50f3b8_4_k_cu_525824464cuda3std3__47nulloptE
	.align		8
        /*0068*/ 	.dword	_ZN34_INTERNAL_6e50f3b8_4_k_cu_525824464cuda3std3__48unexpectE
	.align		8
        /*0070*/ 	.dword	_ZN34_INTERNAL_6e50f3b8_4_k_cu_525824464cuda3std6ranges3__45__cpo4swapE
	.align		8
        /*0078*/ 	.dword	_ZN34_INTERNAL_6e50f3b8_4_k_cu_525824464cuda3std6ranges3__45__cpo9iter_moveE
	.align		8
        /*0080*/ 	.dword	_ZN34_INTERNAL_6e50f3b8_4_k_cu_525824464cuda3std6ranges3__45__cpo5beginE
	.align		8
        /*0088*/ 	.dword	_ZN34_INTERNAL_6e50f3b8_4_k_cu_525824464cuda3std6ranges3__45__cpo3endE
	.align		8
        /*0090*/ 	.dword	_ZN34_INTERNAL_6e50f3b8_4_k_cu_525824464cuda3std6ranges3__45__cpo6cbeginE
	.align		8
        /*0098*/ 	.dword	_ZN34_INTERNAL_6e50f3b8_4_k_cu_525824464cuda3std6ranges3__45__cpo4cendE
	.align		8
        /*00a0*/ 	.dword	_ZN34_INTERNAL_6e50f3b8_4_k_cu_525824464cuda3std6ranges3__45__cpo7advanceE
	.align		8
        /*00a8*/ 	.dword	_ZN34_INTERNAL_6e50f3b8_4_k_cu_525824464cuda3std6ranges3__45__cpo9iter_swapE
	.align		8
        /*00b0*/ 	.dword	_ZN34_INTERNAL_6e50f3b8_4_k_cu_525824464cuda3std6ranges3__45__cpo4nextE
	.align		8
        /*00b8*/ 	.dword	_ZN34_INTERNAL_6e50f3b8_4_k_cu_525824464cuda3std6ranges3__45__cpo4prevE
	.align		8
        /*00c0*/ 	.dword	_ZN34_INTERNAL_6e50f3b8_4_k_cu_525824464cuda3std6ranges3__45__cpo4dataE
	.align		8
        /*00c8*/ 	.dword	_ZN34_INTERNAL_6e50f3b8_4_k_cu_525824464cuda3std6ranges3__45__cpo5cdataE
	.align		8
        /*00d0*/ 	.dword	_ZN34_INTERNAL_6e50f3b8_4_k_cu_525824464cuda3std6ranges3__45__cpo4sizeE
	.align		8
        /*00d8*/ 	.dword	_ZN34_INTERNAL_6e50f3b8_4_k_cu_525824464cuda3std6ranges3__45__cpo5ssizeE
	.align		8
        /*00e0*/ 	.dword	_ZN34_INTERNAL_6e50f3b8_4_k_cu_525824464cuda3std6ranges3__45__cpo8distanceE
	.align		8
        /*00e8*/ 	.dword	_ZN34_INTERNAL_6e50f3b8_4_k_cu_525824466thrust24THRUST_300001_SM_1000_NS8cuda_cub3parE
	.align		8
        /*00f0*/ 	.dword	_ZN34_INTERNAL_6e50f3b8_4_k_cu_525824466thrust24THRUST_300001_SM_1000_NS8cuda_cub10par_nosyncE
	.align		8
        /*00f8*/ 	.dword	_ZN34_INTERNAL_6e50f3b8_4_k_cu_525824466thrust24THRUST_300001_SM_1000_NS6system6detail10sequential3seqE
	.align		8
        /*0100*/ 	.dword	_ZN34_INTERNAL_6e50f3b8_4_k_cu_525824466thrust24THRUST_300001_SM_1000_NS6system3cpp3parE
	.align		8
        /*0108*/ 	.dword	_ZN34_INTERNAL_6e50f3b8_4_k_cu_525824466thrust24THRUST_300001_SM_1000_NS12placeholders2_1E
	.align		8
        /*0110*/ 	.dword	_ZN34_INTERNAL_6e50f3b8_4_k_cu_525824466thrust24THRUST_300001_SM_1000_NS12placeholders2_2E
	.align		8
        /*0118*/ 	.dword	_ZN34_INTERNAL_6e50f3b8_4_k_cu_525824466thrust24THRUST_300001_SM_1000_NS12placeholders2_3E
	.align		8
        /*0120*/ 	.dword	_ZN34_INTERNAL_6e50f3b8_4_k_cu_525824466thrust24THRUST_300001_SM_1000_NS12placeholders2_4E
	.align		8
        /*0128*/ 	.dword	_ZN34_INTERNAL_6e50f3b8_4_k_cu_525824466thrust24THRUST_300001_SM_1000_NS12placeholders2_5E
	.align		8
        /*0130*/ 	.dword	_ZN34_INTERNAL_6e50f3b8_4_k_cu_525824466thrust24THRUST_300001_SM_1000_NS12placeholders2_6E
	.align		8
        /*0138*/ 	.dword	_ZN34_INTERNAL_6e50f3b8_4_k_cu_525824466thrust24THRUST_300001_SM_1000_NS12placeholders2_7E
	.align		8
        /*0140*/ 	.dword	_ZN34_INTERNAL_6e50f3b8_4_k_cu_525824466thrust24THRUST_300001_SM_1000_NS12placeholders2_8E
	.align		8
        /*0148*/ 	.dword	_ZN34_INTERNAL_6e50f3b8_4_k_cu_525824466thrust24THRUST_300001_SM_1000_NS12placeholders2_9E
	.align		8
        /*0150*/ 	.dword	_ZN34_INTERNAL_6e50f3b8_4_k_cu_525824466thrust24THRUST_300001_SM_1000_NS12placeholders3_10E
	.align		8
        /*0158*/ 	.dword	_ZN34_INTERNAL_6e50f3b8_4_k_cu_525824466thrust24THRUST_300001_SM_1000_NS3seqE
	.align		8
        /*0160*/ 	.dword	_ZN34_INTERNAL_6e50f3b8_4_k_cu_525824466thrust24THRUST_300001_SM_1000_NS6deviceE


//--------------------- .text._ZN3cub18CUB_300001_SM_10006detail11EmptyKernelIvEEvv --------------------------
	.section	.text._ZN3cub18CUB_300001_SM_10006detail11EmptyKernelIvEEvv,"ax",@progbits
	.align	128
        .global         _ZN3cub18CUB_300001_SM_10006detail11EmptyKernelIvEEvv
        .type           _ZN3cub18CUB_300001_SM_10006detail11EmptyKernelIvEEvv,@function
        .size           _ZN3cub18CUB_300001_SM_10006detail11EmptyKernelIvEEvv,(.L_x_54 - _ZN3cub18CUB_300001_SM_10006detail11EmptyKernelIvEEvv)
        .other          _ZN3cub18CUB_300001_SM_10006detail11EmptyKernelIvEEvv,@"STO_CUDA_ENTRY STV_DEFAULT"
_ZN3cub18CUB_300001_SM_10006detail11EmptyKernelIvEEvv:
.text._ZN3cub18CUB_300001_SM_10006detail11EmptyKernelIvEEvv:
[----:B------:R-:W-:Y:S01]  /*0000*/  LDC R1, c[0x0][0x37c] ;  /* 0x0000df00ff017b82 */ /* 0x000fe20000000800 */
[----:B------:R-:W-:Y:S05]  /*0010*/  EXIT ;  /* 0x000000000000794d */ /* 0x000fea0003800000 */
.L_x_0:
[----:B------:R-:W-:-:S00]  /*0020*/  BRA `(.L_x_0) ;  /* 0xfffffffc00fc7947 */ /* 0x000fc0000383ffff */
[----:B------:R-:W-:-:S00]  /*0030*/  NOP ;  /* 0x0000000000007918 */ /* 0x000fc00000000000 */
        /* <DEDUP_REMOVED lines=12> */
.L_x_54:


//--------------------- .text._Z15B_global_kernalPiiii --------------------------
	.section	.text._Z15B_global_kernalPiiii,"ax",@progbits
	.align	128
        .global         _Z15B_global_kernalPiiii
        .type           _Z15B_global_kernalPiiii,@function
        .size           _Z15B_global_kernalPiiii,(.L_x_52 - _Z15B_global_kernalPiiii)
        .other          _Z15B_global_kernalPiiii,@"STO_CUDA_ENTRY STV_DEFAULT"
_Z15B_global_kernalPiiii:
.text._Z15B_global_kernalPiiii:
[----:B------:R-:W-:Y:S01]  /*0000*/  LDC R1, c[0x0][0x37c] ;  /* 0x0000df00ff017b82 */ /* 0x000fe20000000800 */
[----:B------:R-:W0:Y:S07]  /*0010*/  LDCU.64 UR12, c[0x0][0x388] ;  /* 0x00007100ff0c77ac */ /* 0x000e2e0008000a00 */
[----:B------:R-:W1:Y:S01]  /*0020*/  S2UR UR7, SR_CTAID.X ;  /* 0x00000000000779c3 */ /* 0x000e620000002500 */
[----:B------:R-:W-:Y:S02]  /*0030*/  UMOV UR8, 0x1 ;  /* 0x0000000100087882 */ /* 0x000fe40000000000 */
[----:B0-----:R-:W-:-:S02]  /*0040*/  USHF.L.U32 UR6, UR8, UR12, URZ ;  /* 0x0000000c08067299 */ /* 0x001fc400080006ff */
[----:B------:R-:W-:Y:S02]  /*0050*/  USHF.R.S32.HI UR19, URZ, 0x1f, UR13 ;  /* 0x0000001fff137899 */ /* 0x000fe4000801140d */
[----:B------:R-:W-:Y:S02]  /*0060*/  USHF.R.S32.HI UR9, URZ, 0x1f, UR6 ;  /* 0x0000001fff097899 */ /* 0x000fe40008011406 */
[----:B-1----:R-:W-:Y:S02]  /*0070*/  UIMAD.WIDE.U32 UR4, UR6, UR7, URZ ;  /* 0x00000007060472a5 */ /* 0x002fe4000f8e00ff */
[----:B------:R-:W-:Y:S02]  /*0080*/  UIMAD UR11, UR9, UR7, URZ ;  /* 0x00000007090b72a4 */ /* 0x000fe4000f8e02ff */
[----:B------:R-:W-:Y:S02]  /*0090*/  UISETP.GE.U32.AND UP0, UPT, UR4, UR13, UPT ;  /* 0x0000000d0400728c */ /* 0x000fe4000bf06070 */
[----:B------:R-:W-:-:S04]  /*00a0*/  UIADD3 UR11, UPT, UPT, UR5, UR11, URZ ;  /* 0x0000000b050b7290 */ /* 0x000fc8000fffe0ff */
[----:B------:R-:W-:-:S06]  /*00b0*/  UISETP.GE.U32.AND.EX UP0, UPT, UR11, UR19, UPT, UP0 ;  /* 0x000000130b00728c */ /* 0x000fcc000bf06100 */
[----:B------:R-:W-:-:S13]  /*00c0*/  PLOP3.LUT P0, PT, PT, PT, UP0, 0x80, 0x8 ;  /* 0x000000000008781c */ /* 0x000fda0003f0f008 */
[----:B------:R-:W-:Y:S05]  /*00d0*/  @P0 EXIT ;  /* 0x000000000000094d */ /* 0x000fea0003800000 */
[----:B------:R-:W0:Y:S01]  /*00e0*/  S2R R0, SR_TID.X ;  /* 0x0000000000007919 */ /* 0x000e220000002100 */
[----:B------:R-:W0:Y:S01]  /*00f0*/  LDCU UR12, c[0x0][0x360] ;  /* 0x00006c00ff0c77ac */ /* 0x000e220008000800 */
[----:B------:R-:W-:Y:S01]  /*0100*/  BSSY.RECONVERGENT B0, `(.L_x_1) ;  /* 0x0000030000007945 */ /* 0x000fe20003800200 */
[----:B------:R-:W-:Y:S02]  /*0110*/  USHF.R.U32.HI UR26, URZ, 0x1, UR9 ;  /* 0x00000001ff1a7899 */ /* 0x000fe40008011609 */
[----:B------:R-:W-:Y:S01]  /*0120*/  USHF.R.U64 UR25, UR6, 0x1, UR9 ;  /* 0x0000000106197899 */ /* 0x000fe20008001209 */
[----:B------:R-:W1:Y:S03]  /*0130*/  LDCU UR5, c[0x0][0x390] ;  /* 0x00007200ff0577ac */ /* 0x000e660008000800 */
[----:B------:R-:W-:Y:S01]  /*0140*/  IMAD.U32 R4, RZ, RZ, UR26 ;  /* 0x0000001aff047e24 */ /* 0x000fe2000f8e00ff */
[----:B------:R-:W-:Y:S01]  /*0150*/  UMOV UR10, UR4 ;  /* 0x00000004000a7c82 */ /* 0x000fe20008000000 */
[----:B-1----:R-:W-:-:S04]  /*0160*/  USHF.L.U32 UR8, UR8, UR5, URZ ;  /* 0x0000000508087299 */ /* 0x002fc800080006ff */
[----:B------:R-:W-:Y:S01]  /*0170*/  USHF.R.S32.HI UR20, URZ, 0x1f, UR8 ;  /* 0x0000001fff147899 */ /* 0x000fe20008011408 */
[----:B0-----:R-:W-:-:S04]  /*0180*/  IADD3 R2, P0, PT, R0, UR12, RZ ;  /* 0x0000000c00027c10 */ /* 0x001fc8000ff1e0ff */
[C---:B------:R-:W-:Y:S01]  /*0190*/  ISETP.LT.U32.AND P1, PT, R2.reuse, UR25, PT ;  /* 0x0000001902007c0c */ /* 0x040fe2000bf21070 */
[----:B------:R-:W-:Y:S01]  /*01a0*/  IMAD.X R3, RZ, RZ, RZ, P0 ;  /* 0x000000ffff037224 */ /* 0x000fe200000e06ff */
[----:B------:R-:W-:-:S04]  /*01b0*/  ISETP.GE.U32.AND P0, PT, R2, UR25, PT ;  /* 0x0000001902007c0c */ /* 0x000fc8000bf06070 */
[----:B------:R-:W-:Y:S02]  /*01c0*/  ISETP.GT.U32.AND.EX P1, PT, R4, R3, PT, P1 ;  /* 0x000000030400720c */ /* 0x000fe40003f24110 */
[C---:B------:R-:W-:Y:S02]  /*01d0*/  ISETP.GE.U32.AND.EX P0, PT, R3.reuse, UR26, PT, P0 ;  /* 0x0000001a03007c0c */ /* 0x040fe4000bf06100 */
[----:B------:R-:W-:Y:S02]  /*01e0*/  SEL R5, R2, UR25, !P1 ;  /* 0x0000001902057c07 */ /* 0x000fe4000c800000 */
[----:B------:R-:W-:Y:S02]  /*01f0*/  SEL R6, RZ, 0x1, P0 ;  /* 0x00000001ff067807 */ /* 0x000fe40000000000 */
[----:B------:R-:W-:Y:S02]  /*0200*/  SEL R4, R3, UR26, !P1 ;  /* 0x0000001a03047c07 */ /* 0x000fe4000c800000 */
[----:B------:R-:W-:-:S04]  /*0210*/  IADD3 R34, P0, P1, R5, -R2, -R6 ;  /* 0x8000000205227210 */ /* 0x000fc8000791e806 */
[----:B------:R-:W-:-:S04]  /*0220*/  IADD3.X R33, PT, PT, R4, -0x1, ~R3, P0, P1 ;  /* 0xffffffff04217810 */ /* 0x000fc800007e2c03 */
[----:B------:R-:W-:-:S13]  /*0230*/  ISETP.NE.U32.AND P0, PT, R33, RZ, PT ;  /* 0x000000ff2100720c */ /* 0x000fda0003f05070 */
[----:B------:R-:W-:Y:S05]  /*0240*/  @P0 BRA `(.L_x_2) ;  /* 0x0000000000500947 */ /* 0x000fea0003800000 */
[----:B------:R-:W0:Y:S01]  /*0250*/  I2F.U32.RP R7, UR12 ;  /* 0x0000000c00077d06 */ /* 0x000e220008209000 */
[----:B------:R-:W-:Y:S01]  /*0260*/  ISETP.NE.U32.AND P2, PT, RZ, UR12, PT ;  /* 0x0000000cff007c0c */ /* 0x000fe2000bf45070 */
[----:B------:R-:W-:-:S06]  /*0270*/  IMAD.MOV.U32 R33, RZ, RZ, RZ ;  /* 0x000000ffff217224 */ /* 0x000fcc00078e00ff */
[----:B0-----:R-:W0:Y:S02]  /*0280*/  MUFU.RCP R7, R7 ;  /* 0x0000000700077308 */ /* 0x001e240000001000 */
[----:B0-----:R-:W-:-:S06]  /*0290*/  VIADD R4, R7, 0xffffffe ;  /* 0x0ffffffe07047836 */ /* 0x001fcc0000000000 */
[----:B------:R0:W1:Y:S02]  /*02a0*/  F2I.FTZ.U32.TRUNC.NTZ R5, R4 ;  /* 0x0000000400057305 */ /* 0x000064000021f000 */
[----:B0-----:R-:W-:Y:S02]  /*02b0*/  IMAD.MOV.U32 R4, RZ, RZ, RZ ;  /* 0x000000ffff047224 */ /* 0x001fe400078e00ff */
[----:B-1----:R-:W-:-:S04]  /*02c0*/  IMAD.MOV R9, RZ, RZ, -R5 ;  /* 0x000000ffff097224 */ /* 0x002fc800078e0a05 */
[----:B------:R-:W-:-:S04]  /*02d0*/  IMAD R9, R9, UR12, RZ ;  /* 0x0000000c09097c24 */ /* 0x000fc8000f8e02ff */
[----:B------:R-:W-:-:S06]  /*02e0*/  IMAD.HI.U32 R5, R5, R9, R4 ;  /* 0x0000000905057227 */ /* 0x000fcc00078e0004 */
[----:B------:R-:W-:-:S04]  /*02f0*/  IMAD.HI.U32 R32, R5, R34, RZ ;  /* 0x0000002205207227 */ /* 0x000fc800078e00ff */
[----:B------:R-:W-:-:S04]  /*0300*/  IMAD.MOV R5, RZ, RZ, -R32 ;  /* 0x000000ffff057224 */ /* 0x000fc800078e0a20 */
[----:B------:R-:W-:-:S05]  /*0310*/  IMAD R5, R5, UR12, R34 ;  /* 0x0000000c05057c24 */ /* 0x000fca000f8e0222 */
[----:B------:R-:W-:-:S13]  /*0320*/  ISETP.GE.U32.AND P0, PT, R5, UR12, PT ;  /* 0x0000000c05007c0c */ /* 0x000fda000bf06070 */
[----:B------:R-:W-:Y:S02]  /*0330*/  @P0 VIADD R5, R5, -UR12 ;  /* 0x8000000c05050c36 */ /* 0x000fe40008000000 */
[----:B------:R-:W-:-:S03]  /*0340*/  @P0 VIADD R32, R32, 0x1 ;  /* 0x0000000120200836 */ /* 0x000fc60000000000 */
[----:B------:R-:W-:-:S13]  /*0350*/  ISETP.GE.U32.AND P1, PT, R5, UR12, PT ;  /* 0x0000000c05007c0c */ /* 0x000fda000bf26070 */
[----:B------:R-:W-:Y:S01]  /*0360*/  @P1 VIADD R32, R32, 0x1 ;  /* 0x0000000120201836 */ /* 0x000fe20000000000 */
[----:B------:R-:W-:Y:S01]  /*0370*/  @!P2 LOP3.LUT R32, RZ, UR12, RZ, 0x33, !PT ;  /* 0x0000000cff20ac12 */ /* 0x000fe2000f8e33ff */
[----:B------:R-:W-:Y:S06]  /*0380*/  BRA `(.L_x_3) ;  /* 0x00000000001c7947 */ /* 0x000fec0003800000 */
.L_x_2:
[----:B------:R-:W-:Y:S01]  /*0390*/  IMAD.U32 R32, RZ, RZ, UR12 ;  /* 0x0000000cff207e24 */ /* 0x000fe2000f8e00ff */
[----:B------:R-:W-:Y:S01]  /*03a0*/  MOV R4, 0x3d0 ;  /* 0x000003d000047802 */ /* 0x000fe20000000f00 */
[----:B------:R-:W-:-:S07]  /*03b0*/  IMAD.MOV.U32 R31, RZ, RZ, RZ ;  /* 0x000000ffff1f7224 */ /* 0x000fce00078e00ff */
[----:B------:R-:W-:Y:S05]  /*03c0*/  CALL.REL.NOINC `($__internal_0_$__cuda_sm20_div_u64) ;  /* 0x0000001800547944 */ /* 0x000fea0003c00000 */
[----:B------:R-:W-:-:S04]  /*03d0*/  LOP3.LUT R33, R33, R32, RZ, 0x3c, !PT ;  /* 0x0000002021217212 */ /* 0x000fc800078e3cff */
[----:B------:R-:W-:-:S04]  /*03e0*/  LOP3.LUT R32, R33, R32, RZ, 0x3c, !PT ;  /* 0x0000002021207212 */ /* 0x000fc800078e3cff */
[----:B------:R-:W-:-:S07]  /*03f0*/  LOP3.LUT R33, R33, R32, RZ, 0x3c, !PT ;  /* 0x0000002021217212 */ /* 0x000fce00078e3cff */
.L_x_3:
[----:B------:R-:W-:Y:S05]  /*0400*/  BSYNC.RECONVERGENT B0 ;  /* 0x0000000000007941 */ /* 0x000fea0003800200 */
.L_x_1:
[----:B------:R-:W0:Y:S01]  /*0410*/  LDCU UR5, c[0x0][0x370] ;  /* 0x00006e00ff0577ac */ /* 0x000e220008000800 */
[----:B------:R-:W-:Y:S02]  /*0420*/  IADD3 R5, P1, PT, R2, UR12, RZ ;  /* 0x0000000c02057c10 */ /* 0x000fe4000ff3e0ff */
[----:B------:R-:W-:Y:S01]  /*0430*/  IADD3 R6, P0, PT, R32, R6, RZ ;  /* 0x0000000620067210 */ /* 0x000fe20007f1e0ff */
[----:B------:R-:W-:Y:S02]  /*0440*/  USHF.L.U32 UR13, UR12, 0x2, URZ ;  /* 0x000000020c0d7899 */ /* 0x000fe400080006ff */
[----:B------:R-:W-:Y:S01]  /*0450*/  IADD3 R7, P2, PT, R5, UR12, RZ ;  /* 0x0000000c05077c10 */ /* 0x000fe2000ff5e0ff */
[----:B------:R-:W-:Y:S01]  /*0460*/  USHF.L.U64.HI UR31, UR25, 0x2, UR26 ;  /* 0x00000002191f7899 */ /* 0x000fe2000801021a */
[----:B------:R-:W-:Y:S01]  /*0470*/  IMAD.X R8, RZ, RZ, R3, P1 ;  /* 0x000000ffff087224 */ /* 0x000fe200008e0603 */
[----:B------:R-:W-:Y:S01]  /*0480*/  USHF.L.U32 UR30, UR25, 0x2, URZ ;  /* 0x00000002191e7899 */ /* 0x000fe200080006ff */
[----:B------:R-:W-:Y:S01]  /*0490*/  IMAD.X R9, RZ, RZ, R33, P0 ;  /* 0x000000ffff097224 */ /* 0x000fe200000e0621 */
[----:B------:R-:W-:Y:S01]  /*04a0*/  USHF.L.U32 UR17, UR12, 0x3, URZ ;  /* 0x000000030c117899 */ /* 0x000fe200080006ff */
[----:B------:R-:W-:Y:S01]  /*04b0*/  LOP3.LUT R10, R6, 0x3, RZ, 0xc0, !PT ;  /* 0x00000003060a7812 */ /* 0x000fe200078ec0ff */
[----:B------:R-:W-:Y:S01]  /*04c0*/  USHF.R.U32.HI UR16, URZ, 0x1e, UR12 ;  /* 0x0000001eff107899 */ /* 0x000fe2000801160c */
[----:B------:R-:W-:Y:S01]  /*04d0*/  IADD3.X R11, PT, PT, RZ, R8, RZ, P2, !PT ;  /* 0x00000008ff0b7210 */ /* 0x000fe200017fe4ff */
[----:B------:R-:W-:-:S02]  /*04e0*/  USHF.R.U32.HI UR18, URZ, 0x1d, UR12 ;  /* 0x0000001dff127899 */ /* 0x000fc4000801160c */
[----:B------:R-:W-:Y:S02]  /*04f0*/  UIADD3 UR23, UP0, UPT, UR17, UR30, URZ ;  /* 0x0000001e11177290 */ /* 0x000fe4000ff1e0ff */
[----:B0-----:R-:W-:Y:S02]  /*0500*/  UIMAD.WIDE.U32 UR6, UR6, UR5, URZ ;  /* 0x00000005060672a5 */ /* 0x001fe4000f8e00ff */
[----:B------:R-:W-:Y:S02]  /*0510*/  UIADD3 UR21, UP1, UPT, UR13, UR30, URZ ;  /* 0x0000001e0d157290 */ /* 0x000fe4000ff3e0ff */
[----:B------:R-:W-:Y:S02]  /*0520*/  UIMAD UR5, UR9, UR5, URZ ;  /* 0x00000005090572a4 */ /* 0x000fe4000f8e02ff */
[----:B------:R-:W-:Y:S01]  /*0530*/  UIMAD.WIDE.U32 UR28, UR12, 0xc, UR30 ;  /* 0x0000000c0c1c78a5 */ /* 0x000fe2000f8e001e */
[----:B------:R-:W-:Y:S01]  /*0540*/  UMOV UR4, URZ ;  /* 0x000000ff00047c82 */ /* 0x000fe20008000000 */
[----:B------:R-:W0:Y:S01]  /*0550*/  LDCU.64 UR14, c[0x0][0x358] ;  /* 0x00006b00ff0e77ac */ /* 0x000e220008000a00 */
[----:B------:R-:W-:-:S02]  /*0560*/  UIADD3.X UR24, UPT, UPT, UR18, UR31, URZ, UP0, !UPT ;  /* 0x0000001f12187290 */ /* 0x000fc400087fe4ff */
[----:B------:R-:W-:Y:S02]  /*0570*/  UIADD3.X UR22, UPT, UPT, UR16, UR31, URZ, UP1, !UPT ;  /* 0x0000001f10167290 */ /* 0x000fe40008ffe4ff */
[----:B------:R-:W-:Y:S02]  /*0580*/  UIADD3 UR5, UPT, UPT, UR7, UR5, URZ ;  /* 0x0000000507057290 */ /* 0x000fe4000fffe0ff */
[----:B------:R-:W-:-:S12]  /*0590*/  UIADD3 UR9, UPT, UPT, UR29, UR4, URZ ;  /* 0x000000041d097290 */ /* 0x000fd8000fffe0ff */
.L_x_30:
[----:B------:R-:W-:Y:S01]  /*05a0*/  IMAD.U32 R4, RZ, RZ, UR26 ;  /* 0x0000001aff047e24 */ /* 0x000fe2000f8e00ff */
[----:B------:R-:W-:Y:S01]  /*05b0*/  ISETP.LT.U32.AND P0, PT, R0, UR25, PT ;  /* 0x0000001900007c0c */ /* 0x000fe2000bf01070 */
[----:B------:R-:W-:Y:S03]  /*05c0*/  BSSY.RECONVERGENT B0, `(.L_x_4) ;  /* 0x000016e000007945 */ /* 0x000fe60003800200 */
[----:B------:R-:W-:-:S13]  /*05d0*/  ISETP.GT.U32.AND.EX P0, PT, R4, RZ, PT, P0 ;  /* 0x000000ff0400720c */ /* 0x000fda0003f04100 */
[----:B------:R-:W-:Y:S05]  /*05e0*/  @!P0 BRA `(.L_x_5) ;  /* 0x0000001400ac8947 */ /* 0x000fea0003800000 */
[----:B------:R-:W-:Y:S01]  /*05f0*/  ISETP.NE.U32.AND P0, PT, R10, 0x3, PT ;  /* 0x000000030a00780c */ /* 0x000fe20003f05070 */
[----:B------:R-:W-:Y:S01]  /*0600*/  BSSY.RECONVERGENT B1, `(.L_x_6) ;  /* 0x0000099000017945 */ /* 0x000fe20003800200 */
[----:B------:R-:W-:Y:S02]  /*0610*/  IMAD.MOV.U32 R12, RZ, RZ, R0 ;  /* 0x000000ffff0c7224 */ /* 0x000fe400078e0000 */
[----:B------:R-:W-:Y:S01]  /*0620*/  ISETP.NE.AND.EX P0, PT, RZ, RZ, PT, P0 ;  /* 0x000000ffff00720c */ /* 0x000fe20003f05300 */
[----:B------:R-:W-:-:S12]  /*0630*/  IMAD.MOV.U32 R13, RZ, RZ, RZ ;  /* 0x000000ffff0d7224 */ /* 0x000fd800078e00ff */
[----:B------:R-:W-:Y:S05]  /*0640*/  @!P0 BRA `(.L_x_7) ;  /* 0x0000000800508947 */ /* 0x000fea0003800000 */
[----:B------:R-:W1:Y:S01]  /*0650*/  LDCU.64 UR32, c[0x0][0x380] ;  /* 0x00007000ff2077ac */ /* 0x000e620008000a00 */
[----:B------:R-:W-:-:S05]  /*0660*/  IADD3 R15, P0, PT, R0, UR10, RZ ;  /* 0x0000000a000f7c10 */ /* 0x000fca000ff1e0ff */
[----:B------:R-:W-:Y:S01]  /*0670*/  IMAD.X R14, RZ, RZ, UR11, P0 ;  /* 0x0000000bff0e7e24 */ /* 0x000fe200080e06ff */
[----:B-1----:R-:W-:-:S04]  /*0680*/  LEA R16, P0, R15, UR32, 0x2 ;  /* 0x000000200f107c11 */ /* 0x002fc8000f8010ff */
[----:B------:R-:W-:Y:S02]  /*0690*/  LEA.HI.X R17, R15, UR33, R14, 0x2, P0 ;  /* 0x000000210f117c11 */ /* 0x000fe400080f140e */
[----:B------:R-:W-:-:S03]  /*06a0*/  IADD3 R18, P0, PT, R16, UR30, RZ ;  /* 0x0000001e10127c10 */ /* 0x000fc6000ff1e0ff */
[----:B0-----:R0:W5:Y:S01]  /*06b0*/  LDG.E R13, desc[UR14][R16.64] ;  /* 0x0000000e100d7981 */ /* 0x001162000c1e1900 */
[----:B------:R-:W-:-:S05]  /*06c0*/  IADD3.X R19, PT, PT, R17, UR31, RZ, P0, !PT ;  /* 0x0000001f11137c10 */ /* 0x000fca00087fe4ff */
[----:B------:R0:W5:Y:S01]  /*06d0*/  LDG.E R12, desc[UR14][R18.64] ;  /* 0x0000000e120c7981 */ /* 0x000162000c1e1900 */
[----:B------:R-:W-:-:S04]  /*06e0*/  LOP3.LUT R4, R14, UR20, RZ, 0xfc, !PT ;  /* 0x000000140e047c12 */ /* 0x000fc8000f8efcff */
[----:B------:R-:W-:Y:S01]  /*06f0*/  ISETP.NE.U32.AND P0, PT, R4, RZ, PT ;  /* 0x000000ff0400720c */ /* 0x000fe20003f05070 */
[----:B------:R-:W-:-:S12]  /*0700*/  BSSY.RECONVERGENT B2, `(.L_x_8) ;  /* 0x000001c000027945 */ /* 0x000fd80003800200 */
[----:B0-----:R-:W-:Y:S05]  /*0710*/  @P0 BRA `(.L_x_9) ;  /* 0x00000000004c0947 */ /* 0x001fea0003800000 */
[----:B------:R-:W0:Y:S01]  /*0720*/  I2F.U32.RP R4, UR8 ;  /* 0x0000000800047d06 */ /* 0x000e220008209000 */
[----:B------:R-:W-:-:S07]  /*0730*/  ISETP.NE.U32.AND P2, PT, RZ, UR8, PT ;  /* 0x00000008ff007c0c */ /* 0x000fce000bf45070 */
        /* <DEDUP_REMOVED lines=17> */
.L_x_9:
[----:B------:R-:W-:Y:S01]  /*0850*/  IMAD.MOV.U32 R34, RZ, RZ, R15 ;  /* 0x000000ffff227224 */ /* 0x000fe200078e000f */
[----:B------:R-:W-:Y:S01]  /*0860*/  MOV R33, R14 ;  /* 0x0000000e00217202 */ /* 0x000fe20000000f00 */
[----:B------:R-:W-:Y:S01]  /*0870*/  IMAD.U32 R32, RZ, RZ, UR8 ;  /* 0x00000008ff207e24 */ /* 0x000fe2000f8e00ff */
[----:B------:R-:W-:Y:S01]  /*0880*/  MOV R4, 0x8b0 ;  /* 0x000008b000047802 */ /* 0x000fe20000000f00 */
[----:B------:R-:W-:-:S07]  /*0890*/  IMAD.U32 R31, RZ, RZ, UR20 ;  /* 0x00000014ff1f7e24 */ /* 0x000fce000f8e00ff */
[----:B-----5:R-:W-:Y:S05]  /*08a0*/  CALL.REL.NOINC `($__internal_0_$__cuda_sm20_div_u64) ;  /* 0x00000014001c7944 */ /* 0x020fea0003c00000 */
[----:B------:R-:W-:-:S07]  /*08b0*/  IMAD.MOV.U32 R22, RZ, RZ, R33 ;  /* 0x000000ffff167224 */ /* 0x000fce00078e0021 */
.L_x_10:
[----:B------:R-:W-:Y:S05]  /*08c0*/  BSYNC.RECONVERGENT B2 ;  /* 0x0000000000027941 */ /* 0x000fea0003800200 */
.L_x_8:
[----:B------:R-:W-:-:S04]  /*08d0*/  LOP3.LUT R22, R22, 0x1, RZ, 0xc0, !PT ;  /* 0x0000000116167812 */ /* 0x000fc800078ec0ff */
[----:B------:R-:W-:-:S04]  /*08e0*/  ISETP.NE.U32.AND P0, PT, R22, 0x1, PT ;  /* 0x000000011600780c */ /* 0x000fc80003f05070 */
[----:B------:R-:W-:-:S04]  /*08f0*/  ISETP.NE.U32.AND.EX P0, PT, RZ, RZ, PT, P0 ;  /* 0x000000ffff00720c */ /* 0x000fc80003f05100 */
[----:B-----5:R-:W-:-:S13]  /*0900*/  ISETP.LE.XOR P0, PT, R13, R12, !P0 ;  /* 0x0000000c0d00720c */ /* 0x020fda0004703a70 */
[----:B------:R0:W-:Y:S04]  /*0910*/  @!P0 STG.E desc[UR14][R16.64], R12 ;  /* 0x0000000c10008986 */ /* 0x0001e8000c10190e */
[----:B------:R1:W-:Y:S01]  /*0920*/  @!P0 STG.E desc[UR14][R18.64], R13 ;  /* 0x0000000d12008986 */ /* 0x0003e2000c10190e */
[----:B------:R-:W-:-:S04]  /*0930*/  ISETP.NE.U32.AND P0, PT, R10, RZ, PT ;  /* 0x000000ff0a00720c */ /* 0x000fc80003f05070 */
[----:B------:R-:W-:Y:S01]  /*0940*/  ISETP.NE.AND.EX P0, PT, RZ, RZ, PT, P0 ;  /* 0x000000ffff00720c */ /* 0x000fe20003f05300 */
[----:B0-----:R-:W-:Y:S02]  /*0950*/  IMAD.MOV.U32 R12, RZ, RZ, R2 ;  /* 0x000000ffff0c7224 */ /* 0x001fe400078e0002 */
[----:B-1----:R-:W-:-:S10]  /*0960*/  IMAD.MOV.U32 R13, RZ, RZ, R3 ;  /* 0x000000ffff0d7224 */ /* 0x002fd400078e0003 */
[----:B------:R-:W-:Y:S05]  /*0970*/  @!P0 BRA `(.L_x_7) ;  /* 0x0000000400848947 */ /* 0x000fea0003800000 */
[----:B------:R-:W-:-:S04]  /*0980*/  IADD3 R16, P0, PT, R16, UR13, RZ ;  /* 0x0000000d10107c10 */ /* 0x000fc8000ff1e0ff */
[----:B------:R-:W-:Y:S02]  /*0990*/  IADD3.X R17, PT, PT, R17, UR16, RZ, P0, !PT ;  /* 0x0000001011117c10 */ /* 0x000fe400087fe4ff */
[----:B------:R-:W-:-:S03]  /*09a0*/  IADD3 R18, P0, PT, R16, UR30, RZ ;  /* 0x0000001e10127c10 */ /* 0x000fc6000ff1e0ff */
[----:B------:R0:W5:Y:S01]  /*09b0*/  LDG.E R13, desc[UR14][R16.64] ;  /* 0x0000000e100d7981 */ /* 0x000162000c1e1900 */
[----:B------:R-:W-:-:S05]  /*09c0*/  IADD3.X R19, PT, PT, R17, UR31, RZ, P0, !PT ;  /* 0x0000001f11137c10 */ /* 0x000fca00087fe4ff */
[----:B------:R0:W5:Y:S01]  /*09d0*/  LDG.E R12, desc[UR14][R18.64] ;  /* 0x0000000e120c7981 */ /* 0x000162000c1e1900 */
[----:B------:R-:W-:-:S05]  /*09e0*/  IADD3 R15, P0, PT, R15, UR12, RZ ;  /* 0x0000000c0f0f7c10 */ /* 0x000fca000ff1e0ff */
[----:B------:R-:W-:-:S05]  /*09f0*/  IMAD.X R14, RZ, RZ, R14, P0 ;  /* 0x000000ffff0e7224 */ /* 0x000fca00000e060e */
[----:B------:R-:W-:-:S04]  /*0a00*/  LOP3.LUT R4, R14, UR20, RZ, 0xfc, !PT ;  /* 0x000000140e047c12 */ /* 0x000fc8000f8efcff */
[----:B------:R-:W-:Y:S01]  /*0a10*/  ISETP.NE.U32.AND P0, PT, R4, RZ, PT ;  /* 0x000000ff0400720c */ /* 0x000fe20003f05070 */
[----:B------:R-:W-:-:S12]  /*0a20*/  BSSY.RECONVERGENT B2, `(.L_x_11) ;  /* 0x000001c000027945 */ /* 0x000fd80003800200 */
[----:B0-----:R-:W-:Y:S05]  /*0a30*/  @P0 BRA `(.L_x_12) ;  /* 0x00000000004c0947 */ /* 0x001fea0003800000 */
[----:B------:R-:W0:Y:S01]  /*0a40*/  I2F.U32.RP R22, UR8 ;  /* 0x0000000800167d06 */ /* 0x000e220008209000 */
[----:B------:R-:W-:Y:S01]  /*0a50*/  IMAD.MOV.U32 R20, RZ, RZ, RZ ;  /* 0x000000ffff147224 */ /* 0x000fe200078e00ff */
[----:B------:R-:W-:-:S06]  /*0a60*/  ISETP.NE.U32.AND P2, PT, RZ, UR8, PT ;  /* 0x00000008ff007c0c */ /* 0x000fcc000bf45070 */
[----:B0-----:R-:W0:Y:S02]  /*0a70*/  MUFU.RCP R22, R22 ;  /* 0x0000001600167308 */ /* 0x001e240000001000 */
[----:B0-----:R-:W-:-:S06]  /*0a80*/  VIADD R21, R22, 0xffffffe ;  /* 0x0ffffffe16157836 */ /* 0x001fcc0000000000 */
[----:B------:R-:W0:Y:S02]  /*0a90*/  F2I.FTZ.U32.TRUNC.NTZ R21, R21 ;  /* 0x0000001500157305 */ /* 0x000e24000021f000 */
[----:B0-----:R-:W-:-:S04]  /*0aa0*/  IMAD.MOV R23, RZ, RZ, -R21 ;  /* 0x000000ffff177224 */ /* 0x001fc800078e0a15 */
        /* <DEDUP_REMOVED lines=9> */
[----:B------:R-:W-:Y:S02]  /*0b40*/  @P1 IADD3 R4, PT, PT, R4, 0x1, RZ ;  /* 0x0000000104041810 */ /* 0x000fe40007ffe0ff */
[----:B------:R-:W-:Y:S01]  /*0b50*/  @!P2 LOP3.LUT R4, RZ, UR8, RZ, 0x33, !PT ;  /* 0x00000008ff04ac12 */ /* 0x000fe2000f8e33ff */
[----:B------:R-:W-:Y:S06]  /*0b60*/  BRA `(.L_x_13) ;  /* 0x00000000001c7947 */ /* 0x000fec0003800000 */
.L_x_12:
[----:B------:R-:W-:Y:S01]  /*0b70*/  IMAD.MOV.U32 R34, RZ, RZ, R15 ;  /* 0x000000ffff227224 */ /* 0x000fe200078e000f */
[----:B------:R-:W-:Y:S01]  /*0b80*/  MOV R4, 0xbd0 ;  /* 0x00000bd000047802 */ /* 0x000fe20000000f00 */
[----:B------:R-:W-:Y:S02]  /*0b90*/  IMAD.MOV.U32 R33, RZ, RZ, R14 ;  /* 0x000000ffff217224 */ /* 0x000fe400078e000e */
[----:B------:R-:W-:Y:S02]  /*0ba0*/  IMAD.U32 R32, RZ, RZ, UR8 ;  /* 0x00000008ff207e24 */ /* 0x000fe4000f8e00ff */
[----:B------:R-:W-:-:S07]  /*0bb0*/  IMAD.U32 R31, RZ, RZ, UR20 ;  /* 0x00000014ff1f7e24 */ /* 0x000fce000f8e00ff */
[----:B-----5:R-:W-:Y:S05]  /*0bc0*/  CALL.REL.NOINC `($__internal_0_$__cuda_sm20_div_u64) ;  /* 0x0000001000547944 */ /* 0x020fea0003c00000 */
[----:B------:R-:W-:-:S07]  /*0bd0*/  IMAD.MOV.U32 R4, RZ, RZ, R33 ;  /* 0x000000ffff047224 */ /* 0x000fce00078e0021 */
.L_x_13:
[----:B------:R-:W-:Y:S05]  /*0be0*/  BSYNC.RECONVERGENT B2 ;  /* 0x0000000000027941 */ /* 0x000fea0003800200 */
.L_x_11:
[----:B------:R-:W-:-:S04]  /*0bf0*/  LOP3.LUT R4, R4, 0x1, RZ, 0xc0, !PT ;  /* 0x0000000104047812 */ /* 0x000fc800078ec0ff */
[----:B------:R-:W-:-:S04]  /*0c00*/  ISETP.NE.U32.AND P0, PT, R4, 0x1, PT ;  /* 0x000000010400780c */ /* 0x000fc80003f05070 */
[----:B------:R-:W-:-:S04]  /*0c10*/  ISETP.NE.U32.AND.EX P0, PT, RZ, RZ, PT, P0 ;  /* 0x000000ffff00720c */ /* 0x000fc80003f05100 */
[----:B-----5:R-:W-:-:S13]  /*0c20*/  ISETP.LE.XOR P0, PT, R13, R12, !P0 ;  /* 0x0000000c0d00720c */ /* 0x020fda0004703a70 */
[----:B------:R0:W-:Y:S04]  /*0c30*/  @!P0 STG.E desc[UR14][R16.64], R12 ;  /* 0x0000000c10008986 */ /* 0x0001e8000c10190e */
[----:B------:R1:W-:Y:S01]  /*0c40*/  @!P0 STG.E desc[UR14][R18.64], R13 ;  /* 0x0000000d12008986 */ /* 0x0003e2000c10190e */
[----:B------:R-:W-:-:S04]  /*0c50*/  ISETP.NE.U32.AND P0, PT, R10, 0x1, PT ;  /* 0x000000010a00780c */ /* 0x000fc80003f05070 */
        /* <DEDUP_REMOVED lines=29> */
[----:B------:R-:W-:Y:S01]  /*0e30*/  @P0 IADD3 R14, PT, PT, R14, -UR8, RZ ;  /* 0x800000080e0e0c10 */ /* 0x000fe2000fffe0ff */
[----:B------:R-:W-:-:S03]  /*0e40*/  @P0 VIADD R4, R4, 0x1 ;  /* 0x0000000104040836 */ /* 0x000fc60000000000 */
[----:B------:R-:W-:-:S13]  /*0e50*/  ISETP.GE.U32.AND P1, PT, R14, UR8, PT ;  /* 0x000000080e007c0c */ /* 0x000fda000bf26070 */
[----:B------:R-:W-:Y:S01]  /*0e60*/  @P1 VIADD R4, R4, 0x1 ;  /* 0x0000000104041836 */ /* 0x000fe20000000000 */
[----:B------:R-:W-:Y:S01]  /*0e70*/  @!P2 LOP3.LUT R4, RZ, UR8, RZ, 0x33, !PT ;  /* 0x00000008ff04ac12 */ /* 0x000fe2000f8e33ff */
[----:B------:R-:W-:Y:S06]  /*0e80*/  BRA `(.L_x_16) ;  /* 0x0000000000147947 */ /* 0x000fec0003800000 */
.L_x_15:
[----:B------:R-:W-:Y:S01]  /*0e90*/  IMAD.U32 R32, RZ, RZ, UR8 ;  /* 0x00000008ff207e24 */ /* 0x000fe2000f8e00ff */
[----:B------:R-:W-:Y:S01]  /*0ea0*/  MOV R4, 0xed0 ;  /* 0x00000ed000047802 */ /* 0x000fe20000000f00 */
[----:B------:R-:W-:-:S07]  /*0eb0*/  IMAD.U32 R31, RZ, RZ, UR20 ;  /* 0x00000014ff1f7e24 */ /* 0x000fce000f8e00ff */
[----:B-----5:R-:W-:Y:S05]  /*0ec0*/  CALL.REL.NOINC `($__internal_0_$__cuda_sm20_div_u64) ;  /* 0x0000000c00947944 */ /* 0x020fea0003c00000 */
[----:B------:R-:W-:-:S07]  /*0ed0*/  IMAD.MOV.U32 R4, RZ, RZ, R33 ;  /* 0x000000ffff047224 */ /* 0x000fce00078e0021 */
.L_x_16:
[----:B------:R-:W-:Y:S05]  /*0ee0*/  BSYNC.RECONVERGENT B2 ;  /* 0x0000000000027941 */ /* 0x000fea0003800200 */
.L_x_14:
[----:B------:R-:W-:-:S04]  /*0ef0*/  LOP3.LUT R4, R4, 0x1, RZ, 0xc0, !PT ;  /* 0x0000000104047812 */ /* 0x000fc800078ec0ff */
[----:B------:R-:W-:-:S04]  /*0f00*/  ISETP.NE.U32.AND P0, PT, R4, 0x1, PT ;  /* 0x000000010400780c */ /* 0x000fc80003f05070 */
[----:B------:R-:W-:-:S04]  /*0f10*/  ISETP.NE.U32.AND.EX P0, PT, RZ, RZ, PT, P0 ;  /* 0x000000ffff00720c */ /* 0x000fc80003f05100 */
[----:B-----5:R-:W-:-:S13]  /*0f20*/  ISETP.LE.XOR P0, PT, R13, R12, !P0 ;  /* 0x0000000c0d00720c */ /* 0x020fda0004703a70 */
[----:B------:R0:W-:Y:S04]  /*0f30*/  @!P0 STG.E desc[UR14][R18.64], R12 ;  /* 0x0000000c12008986 */ /* 0x0001e8000c10190e */
[----:B------:R1:W-:Y:S01]  /*0f40*/  @!P0 STG.E desc[UR14][R16.64], R13 ;  /* 0x0000000d10008986 */ /* 0x0003e2000c10190e */
[--C-:B0-----:R-:W-:Y:S02]  /*0f50*/  IMAD.MOV.U32 R12, RZ, RZ, R7.reuse ;  /* 0x000000ffff0c7224 */ /* 0x101fe400078e0007 */
[----:B------:R-:W-:Y:S02]  /*0f60*/  @!P0 IMAD.MOV.U32 R12, RZ, RZ, R7 ;  /* 0x000000ffff0c8224 */ /* 0x000fe400078e0007 */
[--C-:B-1----:R-:W-:Y:S02]  /*0f70*/  IMAD.MOV.U32 R13, RZ, RZ, R11.reuse ;  /* 0x000000ffff0d7224 */ /* 0x102fe400078e000b */
[----:B------:R-:W-:-:S07]  /*0f80*/  @!P0 IMAD.MOV.U32 R13, RZ, RZ, R11 ;  /* 0x000000ffff0d8224 */ /* 0x000fce00078e000b */
.L_x_7:
[----:B0-----:R-:W-:Y:S05]  /*0f90*/  BSYNC.RECONVERGENT B1 ;  /* 0x0000000000017941 */ /* 0x001fea0003800200 */
.L_x_6:
[----:B------:R-:W-:-:S04]  /*0fa0*/  ISETP.GE.U32.AND P0, PT, R6, 0x3, PT ;  /* 0x000000030600780c */ /* 0x000fc80003f06070 */
[----:B------:R-:W-:-:S13]  /*0fb0*/  ISETP.GE.U32.AND.EX P0, PT, R9, RZ, PT, P0 ;  /* 0x000000ff0900720c */ /* 0x000fda0003f06100 */
[----:B------:R-:W-:Y:S05]  /*0fc0*/  @!P0 BRA `(.L_x_5) ;  /* 0x0000000c00348947 */ /* 0x000fea0003800000 */
[----:B------:R-:W0:Y:S01]  /*0fd0*/  LDCU.64 UR32, c[0x0][0x380] ;  /* 0x00007000ff2077ac */ /* 0x000e220008000a00 */
[----:B------:R-:W-:Y:S01]  /*0fe0*/  IADD3 R17, P0, PT, R12, UR10, RZ ;  /* 0x0000000a0c117c10 */ /* 0x000fe2000ff1e0ff */
[----:B------:R-:W-:Y:S01]  /*0ff0*/  IMAD.U32 R16, RZ, RZ, UR12 ;  /* 0x0000000cff107e24 */ /* 0x000fe2000f8e00ff */
[----:B------:R-:W-:Y:S01]  /*1000*/  MOV R15, UR12 ;  /* 0x0000000c000f7c02 */ /* 0x000fe20008000f00 */
[----:B------:R-:W-:Y:S01]  /*1010*/  IMAD.U32 R18, RZ, RZ, UR10 ;  /* 0x0000000aff127e24 */ /* 0x000fe2000f8e00ff */
[----:B------:R-:W-:Y:S01]  /*1020*/  IADD3.X R4, PT, PT, R13, UR11, RZ, P0, !PT ;  /* 0x0000000b0d047c10 */ /* 0x000fe200087fe4ff */
[----:B------:R-:W-:Y:S01]  /*1030*/  IMAD.U32 R19, RZ, RZ, UR11 ;  /* 0x0000000bff137e24 */ /* 0x000fe2000f8e00ff */
[----:B------:R-:W-:Y:S01]  /*1040*/  IADD3 R15, P0, PT, R15, UR10, RZ ;  /* 0x0000000a0f0f7c10 */ /* 0x000fe2000ff1e0ff */
[----:B------:R-:W-:Y:S01]  /*1050*/  IMAD.U32 R21, RZ, RZ, UR12 ;  /* 0x0000000cff157e24 */ /* 0x000fe2000f8e00ff */
[----:B------:R-:W-:Y:S01]  /*1060*/  LEA R16, P1, R16, UR10, 0x1 ;  /* 0x0000000a10107c11 */ /* 0x000fe2000f8208ff */
[----:B------:R-:W-:Y:S01]  /*1070*/  IMAD.U32 R28, RZ, RZ, UR12 ;  /* 0x0000000cff1c7e24 */ /* 0x000fe2000f8e00ff */
[----:B------:R-:W-:Y:S01]  /*1080*/  UMOV UR4, URZ ;  /* 0x000000ff00047c82 */ /* 0x000fe20008000000 */
[----:B------:R-:W-:-:S03]  /*1090*/  IMAD.WIDE.U32 R18, R21, 0x3, R18 ;  /* 0x0000000315127825 */ /* 0x000fc600078e0012 */
[----:B------:R-:W-:Y:S01]  /*10a0*/  LEA.HI.X R28, R28, UR11, RZ, 0x1, P1 ;  /* 0x0000000b1c1c7c11 */ /* 0x000fe200088f0cff */
[----:B------:R-:W-:Y:S01]  /*10b0*/  IMAD.X R29, RZ, RZ, UR11, P0 ;  /* 0x0000000bff1d7e24 */ /* 0x000fe200080e06ff */
[----:B0-----:R-:W-:Y:S01]  /*10c0*/  LEA R14, P2, R17, UR32, 0x2 ;  /* 0x00000020110e7c11 */ /* 0x001fe2000f8410ff */
[----:B------:R-:W-:-:S03]  /*10d0*/  VIADD R30, R19, UR4 ;  /* 0x00000004131e7c36 */ /* 0x000fc60008000000 */
[----:B------:R-:W-:-:S09]  /*10e0*/  LEA.HI.X R17, R17, UR33, R4, 0x2, P2 ;  /* 0x0000002111117c11 */ /* 0x000fd200090f1404 */
.L_x_29:
[----:B------:R-:W-:Y:S01]  /*10f0*/  IADD3 R22, P0, PT, R14, UR30, RZ ;  /* 0x0000001e0e167c10 */ /* 0x000fe2000ff1e0ff */
[----:B------:R-:W-:Y:S02]  /*1100*/  IMAD.MOV.U32 R24, RZ, RZ, R14 ;  /* 0x000000ffff187224 */ /* 0x000fe400078e000e */
[----:B------:R-:W-:Y:S01]  /*1110*/  IMAD.MOV.U32 R25, RZ, RZ, R17 ;  /* 0x000000ffff197224 */ /* 0x000fe200078e0011 */
[----:B------:R-:W-:-:S04]  /*1120*/  IADD3.X R23, PT, PT, R17, UR31, RZ, P0, !PT ;  /* 0x0000001f11177c10 */ /* 0x000fc800087fe4ff */
[----:B------:R0:W5:Y:S04]  /*1130*/  LDG.E R21, desc[UR14][R24.64] ;  /* 0x0000000e18157981 */ /* 0x000168000c1e1900 */
[----:B------:R0:W5:Y:S01]  /*1140*/  LDG.E R20, desc[UR14][R22.64] ;  /* 0x0000000e16147981 */ /* 0x000162000c1e1900 */
[----:B------:R-:W-:Y:S01]  /*1150*/  IADD3 R34, P0, PT, R12, UR10, RZ ;  /* 0x0000000a0c227c10 */ /* 0x000fe2000ff1e0ff */
[----:B------:R-:W-:Y:S03]  /*1160*/  BSSY.RECONVERGENT B1, `(.L_x_17) ;  /* 0x000001d000017945 */ /* 0x000fe60003800200 */
[----:B------:R-:W-:-:S04]  /*1170*/  IADD3.X R33, PT, PT, R13, UR11, RZ, P0, !PT ;  /* 0x0000000b0d217c10 */ /* 0x000fc800087fe4ff */
[----:B------:R-:W-:-:S04]  /*1180*/  LOP3.LUT R4, R33, UR20, RZ, 0xfc, !PT ;  /* 0x0000001421047c12 */ /* 0x000fc8000f8efcff */
[----:B------:R-:W-:-:S13]  /*1190*/  ISETP.NE.U32.AND P0, PT, R4, RZ, PT ;  /* 0x000000ff0400720c */ /* 0x000fda0003f05070 */
        /* <DEDUP_REMOVED lines=20> */
.L_x_18:
[----:B------:R-:W-:Y:S01]  /*12e0*/  IMAD.U32 R32, RZ, RZ, UR8 ;  /* 0x00000008ff207e24 */ /* 0x000fe2000f8e00ff */
[----:B------:R-:W-:Y:S01]  /*12f0*/  MOV R4, 0x1320 ;  /* 0x0000132000047802 */ /* 0x000fe20000000f00 */
[----:B------:R-:W-:-:S07]  /*1300*/  IMAD.U32 R31, RZ, RZ, UR20 ;  /* 0x00000014ff1f7e24 */ /* 0x000fce000f8e00ff */
[----:B-----5:R-:W-:Y:S05]  /*1310*/  CALL.REL.NOINC `($__internal_0_$__cuda_sm20_div_u64) ;  /* 0x0000000800807944 */ /* 0x020fea0003c00000 */
[----:B------:R-:W-:-:S07]  /*1320*/  IMAD.MOV.U32 R4, RZ, RZ, R33 ;  /* 0x000000ffff047224 */ /* 0x000fce00078e0021 */
.L_x_19:
[----:B------:R-:W-:Y:S05]  /*1330*/  BSYNC.RECONVERGENT B1 ;  /* 0x0000000000017941 */ /* 0x000fea0003800200 */
.L_x_17:
[----:B------:R-:W-:Y:S02]  /*1340*/  LOP3.LUT R4, R4, 0x1, RZ, 0xc0, !PT ;  /* 0x0000000104047812 */ /* 0x000fe400078ec0ff */
[----:B------:R-:W-:Y:S02]  /*1350*/  IADD3 R40, P1, PT, R14, UR13, RZ ;  /* 0x0000000d0e287c10 */ /* 0x000fe4000ff3e0ff */
[----:B------:R-:W-:Y:S02]  /*1360*/  ISETP.NE.U32.AND P0, PT, R4, 0x1, PT ;  /* 0x000000010400780c */ /* 0x000fe40003f05070 */
[----:B------:R-:W-:Y:S02]  /*1370*/  IADD3 R24, P2, PT, R14, UR21, RZ ;  /* 0x000000150e187c10 */ /* 0x000fe4000ff5e0ff */
[----:B------:R-:W-:Y:S02]  /*1380*/  ISETP.NE.U32.AND.EX P0, PT, RZ, RZ, PT, P0 ;  /* 0x000000ffff00720c */ /* 0x000fe40003f05100 */
[----:B------:R-:W-:-:S02]  /*1390*/  IADD3.X R41, PT, PT, R17, UR16, RZ, P1, !PT ;  /* 0x0000001011297c10 */ /* 0x000fc40008ffe4ff */
[----:B-----5:R-:W-:Y:S02]  /*13a0*/  ISETP.LE.XOR P0, PT, R21, R20, !P0 ;  /* 0x000000141500720c */ /* 0x020fe40004703a70 */
[----:B------:R-:W-:-:S11]  /*13b0*/  IADD3.X R25, PT, PT, R17, UR22, RZ, P2, !PT ;  /* 0x0000001611197c10 */ /* 0x000fd600097fe4ff */
[----:B------:R-:W-:Y:S02]  /*13c0*/  @!P0 IMAD.MOV.U32 R26, RZ, RZ, R14 ;  /* 0x000000ffff1a8224 */ /* 0x000fe400078e000e */
[----:B------:R-:W-:-:S05]  /*13d0*/  @!P0 IMAD.MOV.U32 R27, RZ, RZ, R17 ;  /* 0x000000ffff1b8224 */ /* 0x000fca00078e0011 */
[----:B------:R0:W-:Y:S04]  /*13e0*/  @!P0 STG.E desc[UR14][R26.64], R20 ;  /* 0x000000141a008986 */ /* 0x0001e8000c10190e */
[----:B------:R1:W-:Y:S04]  /*13f0*/  @!P0 STG.E desc[UR14][R22.64], R21 ;  /* 0x0000001516008986 */ /* 0x0003e8000c10190e */
[----:B0-----:R1:W5:Y:S04]  /*1400*/  LDG.E R26, desc[UR14][R40.64] ;  /* 0x0000000e281a7981 */ /* 0x001368000c1e1900 */
[----:B------:R1:W5:Y:S01]  /*1410*/  LDG.E R27, desc[UR14][R24.64] ;  /* 0x0000000e181b7981 */ /* 0x000362000c1e1900 */
[----:B------:R-:W-:Y:S01]  /*1420*/  IADD3 R34, P0, PT, R12, R15, RZ ;  /* 0x0000000f0c227210 */ /* 0x000fe20007f1e0ff */
[----:B------:R-:W-:Y:S04]  /*1430*/  BSSY.RECONVERGENT B1, `(.L_x_20) ;  /* 0x000001d000017945 */ /* 0x000fe80003800200 */
[----:B------:R-:W-:-:S05]  /*1440*/  IMAD.X R33, R13, 0x1, R29, P0 ;  /* 0x000000010d217824 */ /* 0x000fca00000e061d */
[----:B------:R-:W-:-:S04]  /*1450*/  LOP3.LUT R4, R33, UR20, RZ, 0xfc, !PT ;  /* 0x0000001421047c12 */ /* 0x000fc8000f8efcff */
[----:B------:R-:W-:-:S13]  /*1460*/  ISETP.NE.U32.AND P0, PT, R4, RZ, PT ;  /* 0x000000ff0400720c */ /* 0x000fda0003f05070 */
[----:B-1----:R-:W-:Y:S05]  /*1470*/  @P0 BRA `(.L_x_21) ;  /* 0x00000000004c0947 */ /* 0x002fea0003800000 */
        /* <DEDUP_REMOVED lines=19> */
.L_x_21:
[----:B------:R-:W-:Y:S01]  /*15b0*/  IMAD.U32 R32, RZ, RZ, UR8 ;  /* 0x00000008ff207e24 */ /* 0x000fe2000f8e00ff */
[----:B------:R-:W-:Y:S01]  /*15c0*/  MOV R4, 0x15f0 ;  /* 0x000015f000047802 */ /* 0x000fe20000000f00 */
[----:B------:R-:W-:-:S07]  /*15d0*/  IMAD.U32 R31, RZ, RZ, UR20 ;  /* 0x00000014ff1f7e24 */ /* 0x000fce000f8e00ff */
[----:B-----5:R-:W-:Y:S05]  /*15e0*/  CALL.REL.NOINC `($__internal_0_$__cuda_sm20_div_u64) ;  /* 0x0000000400cc7944 */ /* 0x020fea0003c00000 */
[----:B------:R-:W-:-:S07]  /*15f0*/  IMAD.MOV.U32 R4, RZ, RZ, R33 ;  /* 0x000000ffff047224 */ /* 0x000fce00078e0021 */
.L_x_22:
[----:B------:R-:W-:Y:S05]  /*1600*/  BSYNC.RECONVERGENT B1 ;  /* 0x0000000000017941 */ /* 0x000fea0003800200 */
.L_x_20:
        /* <DEDUP_REMOVED lines=8> */
[----:B------:R0:W-:Y:S04]  /*1690*/  @!P0 STG.E desc[UR14][R40.64], R27 ;  /* 0x0000001b28008986 */ /* 0x0001e8000c10190e */
[----:B------:R1:W-:Y:S04]  /*16a0*/  @!P0 STG.E desc[UR14][R24.64], R26 ;  /* 0x0000001a18008986 */ /* 0x0003e8000c10190e */
[----:B------:R1:W5:Y:S04]  /*16b0*/  LDG.E R39, desc[UR14][R20.64] ;  /* 0x0000000e14277981 */ /* 0x000368000c1e1900 */
[----:B0-----:R1:W5:Y:S01]  /*16c0*/  LDG.E R40, desc[UR14][R22.64] ;  /* 0x0000000e16287981 */ /* 0x001362000c1e1900 */
        /* <DEDUP_REMOVED lines=25> */
.L_x_24:
[----:B------:R-:W-:Y:S01]  /*1860*/  IMAD.U32 R32, RZ, RZ, UR8 ;  /* 0x00000008ff207e24 */ /* 0x000fe2000f8e00ff */
[----:B------:R-:W-:Y:S02]  /*1870*/  MOV R31, UR20 ;  /* 0x00000014001f7c02 */ /* 0x000fe40008000f00 */
[----:B------:R-:W-:-:S07]  /*1880*/  MOV R4, 0x18a0 ;  /* 0x000018a000047802 */ /* 0x000fce0000000f00 */
[----:B-----5:R-:W-:Y:S05]  /*1890*/  CALL.REL.NOINC `($__internal_0_$__cuda_sm20_div_u64) ;  /* 0x0000000400207944 */ /* 0x020fea0003c00000 */
[----:B------:R-:W-:-:S07]  /*18a0*/  IMAD.MOV.U32 R4, RZ, RZ, R33 ;  /* 0x000000ffff047224 */ /* 0x000fce00078e0021 */
.L_x_25:
[----:B------:R-:W-:Y:S05]  /*18b0*/  BSYNC.RECONVERGENT B1 ;  /* 0x0000000000017941 */ /* 0x000fea0003800200 */
.L_x_23:
[----:B------:R-:W-:Y:S01]  /*18c0*/  LOP3.LUT R4, R4, 0x1, RZ, 0xc0, !PT ;  /* 0x0000000104047812 */ /* 0x000fe200078ec0ff */
[----:B------:R-:W-:Y:S01]  /*18d0*/  IMAD.U32 R27, RZ, RZ, UR12 ;  /* 0x0000000cff1b7e24 */ /* 0x000fe2000f8e00ff */
[----:B------:R-:W-:Y:S01]  /*18e0*/  UMOV UR4, URZ ;  /* 0x000000ff00047c82 */ /* 0x000fe20008000000 */
[----:B------:R-:W-:Y:S01]  /*18f0*/  IMAD.MOV.U32 R24, RZ, RZ, R14 ;  /* 0x000000ffff187224 */ /* 0x000fe200078e000e */
[----:B------:R-:W-:Y:S01]  /*1900*/  ISETP.NE.U32.AND P0, PT, R4, 0x1, PT ;  /* 0x000000010400780c */ /* 0x000fe20003f05070 */
[----:B------:R-:W-:-:S03]  /*1910*/  IMAD.MOV.U32 R25, RZ, RZ, R17 ;  /* 0x000000ffff197224 */ /* 0x000fc600078e0011 */
[----:B------:R-:W-:Y:S01]  /*1920*/  ISETP.NE.U32.AND.EX P0, PT, RZ, RZ, PT, P0 ;  /* 0x000000ffff00720c */ /* 0x000fe20003f05100 */
[----:B------:R-:W-:Y:S01]  /*1930*/  IMAD.WIDE.U32 R26, R27, 0xc, R24 ;  /* 0x0000000c1b1a7825 */ /* 0x000fe200078e0018 */
[----:B------:R-:W-:Y:S02]  /*1940*/  IADD3 R24, P1, PT, R14, UR28, RZ ;  /* 0x0000001c0e187c10 */ /* 0x000fe4000ff3e0ff */
[----:B-----5:R-:W-:Y:S01]  /*1950*/  ISETP.LE.XOR P0, PT, R39, R40, !P0 ;  /* 0x000000282700720c */ /* 0x020fe20004703a70 */
[----:B------:R-:W-:Y:S01]  /*1960*/  VIADD R27, R27, UR4 ;  /* 0x000000041b1b7c36 */ /* 0x000fe20008000000 */
[----:B------:R-:W-:-:S11]  /*1970*/  IADD3.X R25, PT, PT, R17, UR9, RZ, P1, !PT ;  /* 0x0000000911197c10 */ /* 0x000fd60008ffe4ff */
        /* <DEDUP_REMOVED lines=29> */
.L_x_27:
[----:B------:R-:W-:Y:S01]  /*1b50*/  IMAD.U32 R32, RZ, RZ, UR8 ;  /* 0x00000008ff207e24 */ /* 0x000fe2000f8e00ff */
[----:B------:R-:W-:Y:S01]  /*1b60*/  MOV R4, 0x1b90 ;  /* 0x00001b9000047802 */ /* 0x000fe20000000f00 */
[----:B------:R-:W-:-:S07]  /*1b70*/  IMAD.U32 R31, RZ, RZ, UR20 ;  /* 0x00000014ff1f7e24 */ /* 0x000fce000f8e00ff */
[----:B-----5:R-:W-:Y:S05]  /*1b80*/  CALL.REL.NOINC `($__internal_0_$__cuda_sm20_div_u64) ;  /* 0x0000000000647944 */ /* 0x020fea0003c00000 */
[----:B------:R-:W-:-:S07]  /*1b90*/  IMAD.MOV.U32 R4, RZ, RZ, R33 ;  /* 0x000000ffff047224 */ /* 0x000fce00078e0021 */
.L_x_28:
[----:B------:R-:W-:Y:S05]  /*1ba0*/  BSYNC.RECONVERGENT B1 ;  /* 0x0000000000017941 */ /* 0x000fea0003800200 */
.L_x_26:
[----:B------:R-:W-:Y:S01]  /*1bb0*/  LOP3.LUT R4, R4, 0x1, RZ, 0xc0, !PT ;  /* 0x0000000104047812 */ /* 0x000fe200078ec0ff */
[----:B------:R-:W-:-:S03]  /*1bc0*/  IMAD.U32 R23, RZ, RZ, UR12 ;  /* 0x0000000cff177e24 */ /* 0x000fc6000f8e00ff */
[----:B------:R-:W-:Y:S01]  /*1bd0*/  ISETP.NE.U32.AND P0, PT, R4, 0x1, PT ;  /* 0x000000010400780c */ /* 0x000fe20003f05070 */
[----:B------:R-:W-:Y:S01]  /*1be0*/  IMAD.U32 R4, RZ, RZ, UR12 ;  /* 0x0000000cff047e24 */ /* 0x000fe2000f8e00ff */
[----:B------:R-:W-:Y:S02]  /*1bf0*/  LEA R14, P1, R23, R14, 0x4 ;  /* 0x0000000e170e7211 */ /* 0x000fe400078220ff */
[----:B------:R-:W-:Y:S02]  /*1c00*/  ISETP.NE.U32.AND.EX P0, PT, RZ, RZ, PT, P0 ;  /* 0x000000ffff00720c */ /* 0x000fe40003f05100 */
[----:B------:R-:W-:Y:S02]  /*1c10*/  LEA.HI.X R17, R4, R17, RZ, 0x4, P1 ;  /* 0x0000001104117211 */ /* 0x000fe400008f24ff */
[----:B-----5:R-:W-:-:S13]  /*1c20*/  ISETP.LE.XOR P0, PT, R20, R21, !P0 ;  /* 0x000000151400720c */ /* 0x020fda0004703a70 */
[----:B------:R1:W-:Y:S04]  /*1c30*/  @!P0 STG.E desc[UR14][R26.64], R21 ;  /* 0x000000151a008986 */ /* 0x0003e8000c10190e */
[----:B------:R1:W-:Y:S01]  /*1c40*/  @!P0 STG.E desc[UR14][R24.64], R20 ;  /* 0x0000001418008986 */ /* 0x0003e2000c10190e */
[----:B------:R-:W-:-:S04]  /*1c50*/  IADD3 R12, P0, PT, R12, UR13, RZ ;  /* 0x0000000d0c0c7c10 */ /* 0x000fc8000ff1e0ff */
[----:B------:R-:W-:Y:S02]  /*1c60*/  IADD3.X R13, PT, PT, R13, UR16, RZ, P0, !PT ;  /* 0x000000100d0d7c10 */ /* 0x000fe400087fe4ff */
[----:B------:R-:W-:-:S04]  /*1c70*/  ISETP.GE.U32.AND P0, PT, R12, UR25, PT ;  /* 0x000000190c007c0c */ /* 0x000fc8000bf06070 */
[----:B------:R-:W-:-:S13]  /*1c80*/  ISETP.GE.U32.AND.EX P0, PT, R13, UR26, PT, P0 ;  /* 0x0000001a0d007c0c */ /* 0x000fda000bf06100 */
[----:B-1----:R-:W-:Y:S05]  /*1c90*/  @!P0 BRA `(.L_x_29) ;  /* 0xfffffff400148947 */ /* 0x002fea000383ffff */
.L_x_5:
[----:B0-----:R-:W-:Y:S05]  /*1ca0*/  BSYNC.RECONVERGENT B0 ;  /* 0x0000000000007941 */ /* 0x001fea0003800200 */
.L_x_4:
[----:B------:R-:W0:Y:S01]  /*1cb0*/  LDCU UR4, c[0x0][0x38c] ;  /* 0x00007180ff0477ac */ /* 0x000e220008000800 */
[----:B------:R-:W-:-:S04]  /*1cc0*/  UIADD3 UR10, UP0, UPT, UR10, UR6, URZ ;  /* 0x000000060a0a7290 */ /* 0x000fc8000ff1e0ff */
[----:B------:R-:W-:Y:S02]  /*1cd0*/  UIADD3.X UR11, UPT, UPT, UR11, UR5, URZ, UP0, !UPT ;  /* 0x000000050b0b7290 */ /* 0x000fe400087fe4ff */
[----:B0-----:R-:W-:-:S04]  /*1ce0*/  UISETP.GE.U32.AND UP0, UPT, UR10, UR4, UPT ;  /* 0x000000040a00728c */ /* 0x001fc8000bf06070 */
[----:B------:R-:W-:-:S09]  /*1cf0*/  UISETP.GE.U32.AND.EX UP0, UPT, UR11, UR19, UPT, UP0 ;  /* 0x000000130b00728c */ /* 0x000fd2000bf06100 */
[----:B------:R-:W-:Y:S05]  /*1d00*/  BRA.U !UP0, `(.L_x_30) ;  /* 0xffffffe908247547 */ /* 0x000fea000b83ffff */
[----:B------:R-:W-:Y:S05]  /*1d10*/  EXIT ;  /* 0x000000000000794d */ /* 0x000fea0003800000 */
        .weak           $__internal_0_$__cuda_sm20_div_u64
        .type           $__internal_0_$__cuda_sm20_div_u64,@function
        .size           $__internal_0_$__cuda_sm20_div_u64,(.L_x_52 - $__internal_0_$__cuda_sm20_div_u64)
$__internal_0_$__cuda_sm20_div_u64:
[----:B------:R-:W-:Y:S02]  /*1d20*/  IMAD.MOV.U32 R36, RZ, RZ, R32 ;  /* 0x000000ffff247224 */ /* 0x000fe400078e0020 */
[----:B------:R-:W-:-:S04]  /*1d30*/  IMAD.MOV.U32 R37, RZ, RZ, R31 ;  /* 0x000000ffff257224 */ /* 0x000fc800078e001f */
[----:B------:R-:W0:Y:S08]  /*1d40*/  I2F.U64.RP R35, R36 ;  /* 0x0000002400237312 */ /* 0x000e300000309000 */
[----:B0-----:R-:W0:Y:S02]  /*1d50*/  MUFU.RCP R35, R35 ;  /* 0x0000002300237308 */ /* 0x001e240000001000 */
[----:B0-----:R-:W-:-:S06]  /*1d60*/  VIADD R35, R35, 0x1ffffffe ;  /* 0x1ffffffe23237836 */ /* 0x001fcc0000000000 */
[----:B------:R-:W0:Y:S02]  /*1d70*/  F2I.U64.TRUNC R42, R35 ;  /* 0x00000023002a7311 */ /* 0x000e24000020d800 */
[----:B0-----:R-:W-:-:S04]  /*1d80*/  IMAD.WIDE.U32 R36, R42, R32, RZ ;  /* 0x000000202a247225 */ /* 0x001fc800078e00ff */
[C---:B------:R-:W-:Y:S01]  /*1d90*/  IMAD R35, R42.reuse, R31, R37 ;  /* 0x0000001f2a237224 */ /* 0x040fe200078e0225 */
[----:B------:R-:W-:Y:S01]  /*1da0*/  IADD3 R36, P0, PT, RZ, -R36, RZ ;  /* 0x80000024ff247210 */ /* 0x000fe20007f1e0ff */
[----:B------:R-:W-:Y:S02]  /*1db0*/  IMAD.MOV.U32 R45, RZ, RZ, R42 ;  /* 0x000000ffff2d7224 */ /* 0x000fe400078e002a */
[----:B------:R-:W-:Y:S02]  /*1dc0*/  IMAD R35, R43, R32, R35 ;  /* 0x000000202b237224 */ /* 0x000fe400078e0223 */
[----:B------:R-:W-:-:S04]  /*1dd0*/  IMAD.HI.U32 R44, R42, R36, RZ ;  /* 0x000000242a2c7227 */ /* 0x000fc800078e00ff */
[----:B------:R-:W-:-:S04]  /*1de0*/  IMAD.X R35, RZ, RZ, ~R35, P0 ;  /* 0x000000ffff237224 */ /* 0x000fc800000e0e23 */
[----:B------:R-:W-:-:S04]  /*1df0*/  IMAD.WIDE.U32 R44, P0, R42, R35, R44 ;  /* 0x000000232a2c7225 */ /* 0x000fc8000780002c */
[----:B------:R-:W-:-:S04]  /*1e00*/  IMAD.HI.U32 R37, R43, R35, RZ ;  /* 0x000000232b257227 */ /* 0x000fc800078e00ff */
[----:B------:R-:W-:-:S04]  /*1e10*/  IMAD.HI.U32 R36, P1, R43, R36, R44 ;  /* 0x000000242b247227 */ /* 0x000fc8000782002c */
[----:B------:R-:W-:Y:S02]  /*1e20*/  IMAD R35, R43, R35, RZ ;  /* 0x000000232b237224 */ /* 0x000fe400078e02ff */
[----:B------:R-:W-:-:S03]  /*1e30*/  IMAD.X R37, R37, 0x1, R43, P0 ;  /* 0x0000000125257824 */ /* 0x000fc600000e062b */
[----:B------:R-:W-:-:S04]  /*1e40*/  IADD3 R43, P0, PT, R35, R36, RZ ;  /* 0x00000024232b7210 */ /* 0x000fc80007f1e0ff */
[----:B------:R-:W-:Y:S01]  /*1e50*/  IADD3.X R35, PT, PT, RZ, RZ, R37, P0, P1 ;  /* 0x000000ffff237210 */ /* 0x000fe200007e2425 */
[----:B------:R-:W-:-:S04]  /*1e60*/  IMAD.WIDE.U32 R44, R43, R32, RZ ;  /* 0x000000202b2c7225 */ /* 0x000fc800078e00ff */
[----:B------:R-:W-:Y:S01]  /*1e70*/  IMAD R36, R43, R31, R45 ;  /* 0x0000001f2b247224 */ /* 0x000fe200078e022d */
[----:B------:R-:W-:-:S03]  /*1e80*/  IADD3 R37, P0, PT, RZ, -R44, RZ ;  /* 0x8000002cff257210 */ /* 0x000fc60007f1e0ff */
[----:B------:R-:W-:Y:S02]  /*1e90*/  IMAD R36, R35, R32, R36 ;  /* 0x0000002023247224 */ /* 0x000fe400078e0224 */
[----:B------:R-:W-:-:S03]  /*1ea0*/  IMAD.HI.U32 R42, R43, R37, RZ ;  /* 0x000000252b2a7227 */ /* 0x000fc600078e00ff */
[----:B------:R-:W-:-:S05]  /*1eb0*/  IADD3.X R36, PT, PT, RZ, ~R36, RZ, P0, !PT ;  /* 0x80000024ff247210 */ /* 0x000fca00007fe4ff */
[----:B------:R-:W-:-:S04]  /*1ec0*/  IMAD.WIDE.U32 R42, P0, R43, R36, R42 ;  /* 0x000000242b2a7225 */ /* 0x000fc8000780002a */
[----:B------:R-:W-:-:S04]  /*1ed0*/  IMAD.HI.U32 R38, R35, R36, RZ ;  /* 0x0000002423267227 */ /* 0x000fc800078e00ff */
[----:B------:R-:W-:-:S04]  /*1ee0*/  IMAD.HI.U32 R37, P1, R35, R37, R42 ;  /* 0x0000002523257227 */ /* 0x000fc8000782002a */
[----:B------:R-:W-:Y:S02]  /*1ef0*/  IMAD.X R38, R38, 0x1, R35, P0 ;  /* 0x0000000126267824 */ /* 0x000fe400000e0623 */
[----:B------:R-:W-:-:S05]  /*1f00*/  IMAD R35, R35, R36, RZ ;  /* 0x0000002423237224 */ /* 0x000fca00078e02ff */
[----:B------:R-:W-:Y:S01]  /*1f10*/  IADD3 R35, P0, PT, R35, R37, RZ ;  /* 0x0000002523237210 */ /* 0x000fe20007f1e0ff */
[----:B------:R-:W-:-:S03]  /*1f20*/  IMAD.MOV.U32 R37, RZ, RZ, RZ ;  /* 0x000000ffff257224 */ /* 0x000fc600078e00ff */
[----:B------:R-:W-:Y:S01]  /*1f30*/  IADD3.X R38, PT, PT, RZ, RZ, R38, P0, P1 ;  /* 0x000000ffff267210 */ /* 0x000fe200007e2426 */
[----:B------:R-:W-:-:S04]  /*1f40*/  IMAD.HI.U32 R36, R35, R34, RZ ;  /* 0x0000002223247227 */ /* 0x000fc800078e00ff */
[----:B------:R-:W-:-:S04]  /*1f50*/  IMAD.WIDE.U32 R36, R35, R33, R36 ;  /* 0x0000002123247225 */ /* 0x000fc800078e0024 */
[C---:B------:R-:W-:Y:S02]  /*1f60*/  IMAD R35, R38.reuse, R33, RZ ;  /* 0x0000002126237224 */ /* 0x040fe400078e02ff */
[----:B------:R-:W-:-:S04]  /*1f70*/  IMAD.HI.U32 R36, P0, R38, R34, R36 ;  /* 0x0000002226247227 */ /* 0x000fc80007800024 */
[----:B------:R-:W-:Y:S01]  /*1f80*/  IMAD.HI.U32 R38, R38, R33, RZ ;  /* 0x0000002126267227 */ /* 0x000fe200078e00ff */
[----:B------:R-:W-:-:S03]  /*1f90*/  IADD3 R35, P1, PT, R35, R36, RZ ;  /* 0x0000002423237210 */ /* 0x000fc60007f3e0ff */
[----:B------:R-:W-:Y:S01]  /*1fa0*/  IMAD.X R37, RZ, RZ, R38, P0 ;  /* 0x000000ffff257224 */ /* 0x000fe200000e0626 */
[----:B------:R-:W-:Y:S01]  /*1fb0*/  ISETP.NE.U32.AND P0, PT, R32, RZ, PT ;  /* 0x000000ff2000720c */ /* 0x000fe20003f05070 */
[----:B------:R-:W-:-:S03]  /*1fc0*/  IMAD.WIDE.U32 R42, R35, R32, RZ ;  /* 0x00000020232a7225 */ /* 0x000fc600078e00ff */
[----:B------:R-:W-:Y:S01]  /*1fd0*/  ISETP.NE.AND.EX P0, PT, R31, RZ, PT, P0 ;  /* 0x000000ff1f00720c */ /* 0x000fe20003f05300 */
[----:B------:R-:W-:Y:S01]  /*1fe0*/  IMAD R36, R35, R31, R43 ;  /* 0x0000001f23247224 */ /* 0x000fe200078e022b */
[----:B------:R-:W-:Y:S01]  /*1ff0*/  IADD3 R34, P2, PT, -R42, R34, RZ ;  /* 0x000000222a227210 */ /* 0x000fe20007f5e1ff */
[----:B------:R-:W-:-:S04]  /*2000*/  IMAD.X R37, RZ, RZ, R37, P1 ;  /* 0x000000ffff257224 */ /* 0x000fc800008e0625 */
[----:B------:R-:W-:-:S04]  /*2010*/  IMAD R36, R37, R32, R36 ;  /* 0x0000002025247224 */ /* 0x000fc800078e0224 */
[----:B------:R-:W-:Y:S01]  /*2020*/  IMAD.X R33, R33, 0x1, ~R36, P2 ;  /* 0x0000000121217824 */ /* 0x000fe200010e0e24 */
[----:B------:R-:W-:Y:S02]  /*2030*/  ISETP.GE.U32.AND P2, PT, R34, R32, PT ;  /* 0x000000202200720c */ /* 0x000fe40003f46070 */
[----:B------:R-:W-:Y:S02]  /*2040*/  IADD3 R36, P3, PT, -R32, R34, RZ ;  /* 0x0000002220247210 */ /* 0x000fe40007f7e1ff */
[----:B------:R-:W-:-:S04]  /*2050*/  ISETP.GE.U32.AND.EX P2, PT, R33, R31, PT, P2 ;  /* 0x0000001f2100720c */ /* 0x000fc80003f46120 */
[----:B------:R-:W-:-:S04]  /*2060*/  SEL R36, R36, R34, P2 ;  /* 0x0000002224247207 */ /* 0x000fc80001000000 */
[----:B------:R-:W-:Y:S02]  /*2070*/  ISETP.GE.U32.AND P1, PT, R36, R32, PT ;  /* 0x000000202400720c */ /* 0x000fe40003f26070 */
[----:B------:R-:W-:-:S04]  /*2080*/  IADD3 R32, P4, PT, R35, 0x1, RZ ;  /* 0x0000000123207810 */ /* 0x000fc80007f9e0ff */
[----:B------:R-:W-:Y:S01]  /*2090*/  SEL R35, R32, R35, P2 ;  /* 0x0000002320237207 */ /* 0x000fe20001000000 */
[----:B------:R-:W-:Y:S02]  /*20a0*/  IMAD.X R32, R33, 0x1, ~R31, P3 ;  /* 0x0000000121207824 */ /* 0x000fe400018e0e1f */
[----:B------:R-:W-:-:S03]  /*20b0*/  IMAD.X R34, RZ, RZ, R37, P4 ;  /* 0x000000ffff227224 */ /* 0x000fc600020e0625 */
[----:B------:R-:W-:Y:S02]  /*20c0*/  SEL R32, R32, R33, P2 ;  /* 0x0000002120207207 */ /* 0x000fe40001000000 */
[----:B------:R-:W-:Y:S02]  /*20d0*/  SEL R34, R34, R37, P2 ;  /* 0x0000002522227207 */ /* 0x000fe40001000000 */
[----:B------:R-:W-:Y:S02]  /*20e0*/  IADD3 R33, P2, PT, R35, 0x1, RZ ;  /* 0x0000000123217810 */ /* 0x000fe40007f5e0ff */
[----:B------:R-:W-:-:S03]  /*20f0*/  ISETP.GE.U32.AND.EX P1, PT, R32, R31, PT, P1 ;  /* 0x0000001f2000720c */ /* 0x000fc60003f26110 */
[----:B------:R-:W-:Y:S01]  /*2100*/  IMAD.X R32, RZ, RZ, R34, P2 ;  /* 0x000000ffff207224 */ /* 0x000fe200010e0622 */
[----:B------:R-:W-:Y:S01]  /*2110*/  SEL R33, R33, R35, P1 ;  /* 0x0000002321217207 */ /* 0x000fe20000800000 */
[----:B------:R-:W-:-:S03]  /*2120*/  IMAD.MOV.U32 R35, RZ, RZ, 0x0 ;  /* 0x00000000ff237424 */ /* 0x000fc600078e00ff */
[----:B------:R-:W-:Y:S01]  /*2130*/  SEL R32, R32, R34, P1 ;  /* 0x0000002220207207 */ /* 0x000fe20000800000 */
[----:B------:R-:W-:Y:S01]  /*2140*/  IMAD.MOV.U32 R34, RZ, RZ, R4 ;  /* 0x000000ffff227224 */ /* 0x000fe200078e0004 */
[----:B------:R-:W-:Y:S02]  /*2150*/  SEL R33, R33, 0xffffffff, P0 ;  /* 0xffffffff21217807 */ /* 0x000fe40000000000 */
[----:B------:R-:W-:Y:S01]  /*2160*/  SEL R32, R32, 0xffffffff, P0 ;  /* 0xffffffff20207807 */ /* 0x000fe20000000000 */
[----:B------:R-:W-:Y:S06]  /*2170*/  RET.REL.NODEC R34 `(_Z15B_global_kernalPiiii) ;  /* 0xffffffdc22a07950 */ /* 0x000fec0003c3ffff */
.L_x_31:
        /* <DEDUP_REMOVED lines=16> */
.L_x_52:


//--------------------- .text._Z15B_shared_kernalPiiii --------------------------
	.section	.text._Z15B_shared_kernalPiiii,"ax",@progbits
	.align	128
        .global         _Z15B_shared_kernalPiiii
        .type           _Z15B_shared_kernalPiiii,@function
        .size           _Z15B_shared_kernalPiiii,(.L_x_53 - _Z15B_shared_kernalPiiii)
        .other          _Z15B_shared_kernalPiiii,@"STO_CUDA_ENTRY STV_DEFAULT"
_Z15B_shared_kernalPiiii:
.text._Z15B_shared_kernalPiiii:
[----:B------:R-:W-:Y:S08]  /*0000*/  LDC R1, c[0x0][0x37c] ;  /* 0x0000df00ff017b82 */ /* 0x000ff00000000800 */
[----:B------:R-:W0:Y:S01]  /*0010*/  S2UR UR8, SR_CTAID.X ;  /* 0x00000000000879c3 */ /* 0x000e220000002500 */
[----:B------:R-:W1:Y:S02]  /*0020*/  LDCU UR4, c[0x0][0x38c] ;  /* 0x00007180ff0477ac */ /* 0x000e640008000800 */
[----:B-1----:R-:W-:-:S02]  /*0030*/  USHF.R.S32.HI UR19, URZ, 0x1f, UR4 ;  /* 0x0000001fff137899 */ /* 0x002fc40008011404 */
[----:B0-----:R-:W-:-:S04]  /*0040*/  UIMAD.WIDE.U32 UR8, UR8, 0x200, URZ ;  /* 0x00000200080878a5 */ /* 0x001fc8000f8e00ff */
[----:B------:R-:W-:-:S04]  /*0050*/  UISETP.GE.U32.AND UP0, UPT, UR8, UR4, UPT ;  /* 0x000000040800728c */ /* 0x000fc8000bf06070 */
[----:B------:R-:W-:-:S06]  /*0060*/  UISETP.GE.U32.AND.EX UP0, UPT, UR9, UR19, UPT, UP0 ;  /* 0x000000130900728c */ /* 0x000fcc000bf06100 */
[----:B------:R-:W-:-:S13]  /*0070*/  PLOP3.LUT P0, PT, PT, PT, UP0, 0x80, 0x8 ;  /* 0x000000000008781c */ /* 0x000fda0003f0f008 */
[----:B------:R-:W-:Y:S05]  /*0080*/  @P0 EXIT ;  /* 0x000000000000094d */ /* 0x000fea0003800000 */
[----:B------:R-:W0:Y:S01]  /*0090*/  LDCU UR20, c[0x0][0x360] ;  /* 0x00006c00ff1477ac */ /* 0x000e220008000800 */
[----:B------:R-:W1:Y:S01]  /*00a0*/  S2R R0, SR_TID.X ;  /* 0x0000000000007919 */ /* 0x000e620000002100 */
[----:B------:R-:W2:Y:S01]  /*00b0*/  S2UR UR6, SR_CgaCtaId ;  /* 0x00000000000679c3 */ /* 0x000ea20000008800 */
[----:B------:R-:W3:Y:S01]  /*00c0*/  LDCU UR4, c[0x0][0x390] ;  /* 0x00007200ff0477ac */ /* 0x000ee20008000800 */
[----:B------:R-:W4:Y:S01]  /*00d0*/  LDCU UR10, c[0x0][0x388] ;  /* 0x00007100ff0a77ac */ /* 0x000f220008000800 */
[----:B------:R-:W-:Y:S01]  /*00e0*/  UMOV UR5, 0x400 ;  /* 0x0000040000057882 */ /* 0x000fe20000000000 */
[----:B------:R-:W-:Y:S01]  /*00f0*/  UMOV UR7, 0x1 ;  /* 0x0000000100077882 */ /* 0x000fe20000000000 */
[----:B------:R-:W1:Y:S01]  /*0100*/  LDCU.64 UR16, c[0x0][0x358] ;  /* 0x00006b00ff1077ac */ /* 0x000e620008000a00 */
[----:B0-----:R-:W0:Y:S01]  /*0110*/  I2F.U32.RP R7, UR20 ;  /* 0x0000001400077d06 */ /* 0x001e220008209000 */
[----:B------:R-:W-:Y:S01]  /*0120*/  ISETP.NE.U32.AND P2, PT, RZ, UR20, PT ;  /* 0x00000014ff007c0c */ /* 0x000fe2000bf45070 */
[----:B------:R-:W1:Y:S01]  /*0130*/  LDCU UR21, c[0x0][0x370] ;  /* 0x00006e00ff1577ac */ /* 0x000e620008000800 */
[----:B---3--:R-:W-:-:S02]  /*0140*/  USHF.L.U32 UR4, UR7, UR4, URZ ;  /* 0x0000000407047299 */ /* 0x008fc400080006ff */
[----:B--2---:R-:W-:Y:S02]  /*0150*/  ULEA UR6, UR6, UR5, 0x18 ;  /* 0x0000000506067291 */ /* 0x004fe4000f8ec0ff */
[----:B----4-:R-:W-:Y:S02]  /*0160*/  USHF.R.S32.HI UR5, URZ, 0x1f, UR10 ;  /* 0x0000001fff057899 */ /* 0x010fe4000801140a */
[----:B------:R-:W-:Y:S01]  /*0170*/  USHF.R.S32.HI UR7, URZ, 0x1f, UR4 ;  /* 0x0000001fff077899 */ /* 0x000fe20008011404 */
[----:B0-----:R-:W0:Y:S01]  /*0180*/  MUFU.RCP R7, R7 ;  /* 0x0000000700077308 */ /* 0x001e220000001000 */
[----:B-1----:R-:W-:-:S05]  /*0190*/  VIADD R2, R0, UR20 ;  /* 0x0000001400027c36 */ /* 0x002fca0008000000 */
[C---:B------:R-:W-:Y:S02]  /*01a0*/  ISETP.GE.U32.AND P0, PT, R2.reuse, 0x200, PT ;  /* 0x000002000200780c */ /* 0x040fe40003f06070 */
[----:B------:R-:W-:Y:S02]  /*01b0*/  VIMNMX.U32 R3, PT, PT, R2, 0x200, !PT ;  /* 0x0000020002037848 */ /* 0x000fe40007fe0000 */
[----:B------:R-:W-:-:S04]  /*01c0*/  SEL R6, RZ, 0x1, P0 ;  /* 0x00000001ff067807 */ /* 0x000fc80000000000 */
[----:B------:R-:W-:Y:S01]  /*01d0*/  IADD3 R3, PT, PT, R3, -R2, -R6 ;  /* 0x8000000203037210 */ /* 0x000fe20007ffe806 */
[----:B0-----:R-:W-:-:S04]  /*01e0*/  VIADD R4, R7, 0xffffffe ;  /* 0x0ffffffe07047836 */ /* 0x001fc80000000000 */
[----:B------:R0:W1:Y:S02]  /*01f0*/  F2I.FTZ.U32.TRUNC.NTZ R5, R4 ;  /* 0x0000000400057305 */ /* 0x000064000021f000 */
[----:B0-----:R-:W-:Y:S02]  /*0200*/  IMAD.MOV.U32 R4, RZ, RZ, RZ ;  /* 0x000000ffff047224 */ /* 0x001fe400078e00ff */
[----:B-1----:R-:W-:-:S04]  /*0210*/  IMAD.MOV R9, RZ, RZ, -R5 ;  /* 0x000000ffff097224 */ /* 0x002fc800078e0a05 */
[----:B------:R-:W-:-:S04]  /*0220*/  IMAD R9, R9, UR20, RZ ;  /* 0x0000001409097c24 */ /* 0x000fc8000f8e02ff */
[----:B------:R-:W-:-:S06]  /*0230*/  IMAD.HI.U32 R8, R5, R9, R4 ;  /* 0x0000000905087227 */ /* 0x000fcc00078e0004 */
[----:B------:R-:W-:-:S04]  /*0240*/  IMAD.HI.U32 R5, R8, R3, RZ ;  /* 0x0000000308057227 */ /* 0x000fc800078e00ff */
[----:B------:R-:W-:Y:S02]  /*0250*/  IMAD.MOV R4, RZ, RZ, -R5 ;  /* 0x000000ffff047224 */ /* 0x000fe400078e0a05 */
[----:B------:R-:W-:Y:S02]  /*0260*/  IMAD.U32 R8, RZ, RZ, UR20 ;  /* 0x00000014ff087e24 */ /* 0x000fe4000f8e00ff */
[----:B------:R-:W-:Y:S02]  /*0270*/  IMAD R3, R4, UR20, R3 ;  /* 0x0000001404037c24 */ /* 0x000fe4000f8e0203 */
[----:B------:R-:W-:-:S03]  /*0280*/  VIADD R4, R2, UR20 ;  /* 0x0000001402047c36 */ /* 0x000fc60008000000 */
[----:B------:R-:W-:Y:S01]  /*0290*/  ISETP.GE.U32.AND P0, PT, R3, UR20, PT ;  /* 0x0000001403007c0c */ /* 0x000fe2000bf06070 */
[----:B------:R-:W-:-:S12]  /*02a0*/  VIADD R26, R4, UR20 ;  /* 0x00000014041a7c36 */ /* 0x000fd80008000000 */
[----:B------:R-:W-:Y:S02]  /*02b0*/  @P0 VIADD R3, R3, -UR20 ;  /* 0x8000001403030c36 */ /* 0x000fe40008000000 */
[----:B------:R-:W-:-:S03]  /*02c0*/  @P0 VIADD R5, R5, 0x1 ;  /* 0x0000000105050836 */ /* 0x000fc60000000000 */
[----:B------:R-:W-:Y:S02]  /*02d0*/  ISETP.GE.U32.AND P1, PT, R3, UR20, PT ;  /* 0x0000001403007c0c */ /* 0x000fe4000bf26070 */
[----:B------:R-:W-:Y:S01]  /*02e0*/  LEA R3, R0, UR6, 0x2 ;  /* 0x0000000600037c11 */ /* 0x000fe2000f8e10ff */
[----:B------:R-:W-:-:S10]  /*02f0*/  UMOV UR6, UR8 ;  /* 0x0000000800067c82 */ /* 0x000fd40008000000 */
[----:B------:R-:W-:Y:S01]  /*0300*/  @P1 VIADD R5, R5, 0x1 ;  /* 0x0000000105051836 */ /* 0x000fe20000000000 */
[----:B------:R-:W-:-:S05]  /*0310*/  @!P2 LOP3.LUT R5, RZ, UR20, RZ, 0x33, !PT ;  /* 0x00000014ff05ac12 */ /* 0x000fca000f8e33ff */
[----:B------:R-:W-:Y:S02]  /*0320*/  IMAD.IADD R5, R6, 0x1, R5 ;  /* 0x0000000106057824 */ /* 0x000fe400078e0205 */
[----:B------:R-:W-:-:S07]  /*0330*/  IMAD R6, R8, 0x4, R3 ;  /* 0x0000000408067824 */ /* 0x000fce00078e0203 */
.L_x_50:
[----:B0-----:R-:W0:Y:S01]  /*0340*/  LDCU.64 UR10, c[0x0][0x380] ;  /* 0x00007000ff0a77ac */ /* 0x001e220008000a00 */
[----:B-1----:R-:W-:Y:S01]  /*0350*/  IADD3 R7, P2, PT, R4, UR6, RZ ;  /* 0x0000000604077c10 */ /* 0x002fe2000ff5e0ff */
[----:B------:R-:W-:Y:S01]  /*0360*/  BSSY.RECONVERGENT B0, `(.L_x_32) ;  /* 0x000005f000007945 */ /* 0x000fe20003800200 */
[----:B------:R-:W-:Y:S02]  /*0370*/  IADD3 R9, P1, PT, R2, UR6, RZ ;  /* 0x0000000602097c10 */ /* 0x000fe4000ff3e0ff */
[C---:B------:R-:W-:Y:S01]  /*0380*/  IADD3 R11, P0, PT, R0.reuse, UR6, RZ ;  /* 0x00000006000b7c10 */ /* 0x040fe2000ff1e0ff */
[----:B------:R-:W-:Y:S01]  /*0390*/  IMAD.X R8, RZ, RZ, UR9, P2 ;  /* 0x00000009ff087e24 */ /* 0x000fe200090e06ff */
[----:B------:R-:W-:Y:S01]  /*03a0*/  ISETP.GT.U32.AND P2, PT, R0, 0x1ff, PT ;  /* 0x000001ff0000780c */ /* 0x000fe20003f44070 */
[----:B--2---:R-:W-:Y:S01]  /*03b0*/  IMAD.X R10, RZ, RZ, UR9, P1 ;  /* 0x00000009ff0a7e24 */ /* 0x004fe200088e06ff */
[----:B------:R-:W-:Y:S02]  /*03c0*/  IADD3.X R12, PT, PT, RZ, UR9, RZ, P0, !PT ;  /* 0x00000009ff0c7c10 */ /* 0x000fe400087fe4ff */
[----:B0-----:R-:W-:-:S02]  /*03d0*/  LEA R16, P0, R11, UR10, 0x2 ;  /* 0x0000000a0b107c11 */ /* 0x001fc4000f8010ff */
[----:B------:R-:W-:Y:S02]  /*03e0*/  LEA R18, P1, R9, UR10, 0x2 ;  /* 0x0000000a09127c11 */ /* 0x000fe4000f8210ff */
[----:B------:R-:W-:Y:S02]  /*03f0*/  LEA R20, P3, R7, UR10, 0x2 ;  /* 0x0000000a07147c11 */ /* 0x000fe4000f8610ff */
[----:B------:R-:W-:Y:S02]  /*0400*/  LEA.HI.X R17, R11, UR11, R12, 0x2, P0 ;  /* 0x0000000b0b117c11 */ /* 0x000fe400080f140c */
[----:B------:R-:W-:Y:S02]  /*0410*/  LEA.HI.X R19, R9, UR11, R10, 0x2, P1 ;  /* 0x0000000b09137c11 */ /* 0x000fe400088f140a */
[----:B------:R-:W-:Y:S01]  /*0420*/  LEA.HI.X R21, R7, UR11, R8, 0x2, P3 ;  /* 0x0000000b07157c11 */ /* 0x000fe200098f1408 */
[----:B----4-:R-:W-:Y:S06]  /*0430*/  @P2 BRA `(.L_x_33) ;  /* 0x0000000400442947 */ /* 0x010fec0003800000 */
[C---:B------:R-:W-:Y:S01]  /*0440*/  LOP3.LUT R7, R5.reuse, 0x3, RZ, 0xc0, !PT ;  /* 0x0000000305077812 */ /* 0x040fe200078ec0ff */
[----:B------:R-:W-:Y:S01]  /*0450*/  BSSY.RECONVERGENT B1, `(.L_x_34) ;  /* 0x0000013000017945 */ /* 0x000fe20003800200 */
[----:B------:R-:W-:Y:S01]  /*0460*/  ISETP.GE.U32.AND P1, PT, R5, 0x3, PT ;  /* 0x000000030500780c */ /* 0x000fe20003f26070 */
[----:B------:R-:W-:Y:S01]  /*0470*/  IMAD.MOV.U32 R24, RZ, RZ, R0 ;  /* 0x000000ffff187224 */ /* 0x000fe200078e0000 */
[----:B------:R-:W-:-:S13]  /*0480*/  ISETP.NE.AND P0, PT, R7, 0x3, PT ;  /* 0x000000030700780c */ /* 0x000fda0003f05270 */
[----:B------:R-:W-:Y:S05]  /*0490*/  @!P0 BRA `(.L_x_35) ;  /* 0x0000000000388947 */ /* 0x000fea0003800000 */
[----:B------:R-:W2:Y:S01]  /*04a0*/  LDG.E R8, desc[UR16][R16.64] ;  /* 0x0000001010087981 */ /* 0x000ea2000c1e1900 */
[----:B------:R-:W-:Y:S01]  /*04b0*/  ISETP.NE.AND P0, PT, R7, RZ, PT ;  /* 0x000000ff0700720c */ /* 0x000fe20003f05270 */
[----:B------:R-:W-:Y:S02]  /*04c0*/  IMAD.MOV.U32 R24, RZ, RZ, R2 ;  /* 0x000000ffff187224 */ /* 0x000fe400078e0002 */
[----:B--2---:R0:W-:Y:S10]  /*04d0*/  STS [R3], R8 ;  /* 0x0000000803007388 */ /* 0x0041f40000000800 */
[----:B------:R-:W-:Y:S05]  /*04e0*/  @!P0 BRA `(.L_x_35) ;  /* 0x0000000000248947 */ /* 0x000fea0003800000 */
[----:B------:R-:W-:Y:S02]  /*04f0*/  ISETP.NE.AND P0, PT, R7, 0x1, PT ;  /* 0x000000010700780c */ /* 0x000fe40003f05270 */
[----:B------:R-:W2:Y:S11]  /*0500*/  LDG.E R7, desc[UR16][R18.64] ;  /* 0x0000001012077981 */ /* 0x000eb6000c1e1900 */
[----:B0-----:R-:W3:Y:S01]  /*0510*/  @P0 LDG.E R8, desc[UR16][R20.64] ;  /* 0x0000001014080981 */ /* 0x001ee2000c1e1900 */
[----:B------:R-:W-:-:S02]  /*0520*/  IMAD.U32 R9, RZ, RZ, UR20 ;  /* 0x00000014ff097e24 */ /* 0x000fc4000f8e00ff */
[----:B------:R-:W-:Y:S02]  /*0530*/  IMAD.MOV.U32 R24, RZ, RZ, R4 ;  /* 0x000000ffff187224 */ /* 0x000fe400078e0004 */
[----:B------:R-:W-:Y:S02]  /*0540*/  IMAD R9, R9, 0x4, R6 ;  /* 0x0000000409097824 */ /* 0x000fe400078e0206 */
[----:B------:R-:W-:Y:S01]  /*0550*/  @P0 IMAD.MOV.U32 R24, RZ, RZ, R26 ;  /* 0x000000ffff180224 */ /* 0x000fe200078e001a */
[----:B--2---:R1:W-:Y:S04]  /*0560*/  STS [R6], R7 ;  /* 0x0000000706007388 */ /* 0x0043e80000000800 */
[----:B---3--:R1:W-:Y:S02]  /*0570*/  @P0 STS [R9], R8 ;  /* 0x0000000809000388 */ /* 0x0083e40000000800 */
.L_x_35:
[----:B------:R-:W-:Y:S05]  /*0580*/  BSYNC.RECONVERGENT B1 ;  /* 0x0000000000017941 */ /* 0x000fea0003800200 */
.L_x_34:
[----:B------:R-:W-:Y:S05]  /*0590*/  @!P1 BRA `(.L_x_33) ;  /* 0x0000000000ec9947 */ /* 0x000fea0003800000 */
[----:B------:R-:W2:Y:S01]  /*05a0*/  S2UR UR10, SR_CgaCtaId ;  /* 0x00000000000a79c3 */ /* 0x000ea20000008800 */
[C---:B-1----:R-:W-:Y:S01]  /*05b0*/  IADD3 R9, P0, PT, R24.reuse, UR6, RZ ;  /* 0x0000000618097c10 */ /* 0x042fe2000ff1e0ff */
[----:B------:R-:W-:Y:S01]  /*05c0*/  VIADD R7, R24, UR20 ;  /* 0x0000001418077c36 */ /* 0x000fe20008000000 */
[----:B------:R-:W1:Y:S01]  /*05d0*/  LDCU.64 UR12, c[0x0][0x380] ;  /* 0x00007000ff0c77ac */ /* 0x000e620008000a00 */
[----:B------:R-:W-:Y:S01]  /*05e0*/  IMAD.U32 R11, RZ, RZ, UR20 ;  /* 0x00000014ff0b7e24 */ /* 0x000fe2000f8e00ff */
[----:B------:R-:W-:Y:S01]  /*05f0*/  IADD3.X R12, PT, PT, RZ, UR9, RZ, P0, !PT ;  /* 0x00000009ff0c7c10 */ /* 0x000fe200087fe4ff */
[----:B------:R-:W-:Y:S01]  /*0600*/  IMAD.U32 R13, RZ, RZ, UR20 ;  /* 0x00000014ff0d7e24 */ /* 0x000fe2000f8e00ff */
[----:B------:R-:W-:Y:S01]  /*0610*/  IADD3 R31, P0, PT, R7, UR6, RZ ;  /* 0x00000006071f7c10 */ /* 0x000fe2000ff1e0ff */
[----:B0-----:R-:W-:Y:S01]  /*0620*/  IMAD R8, R11, 0x2, R24 ;  /* 0x000000020b087824 */ /* 0x001fe200078e0218 */
[----:B------:R-:W-:Y:S01]  /*0630*/  SHF.L.U64.HI R25, R9, 0x2, R12 ;  /* 0x0000000209197819 */ /* 0x000fe2000001020c */
[----:B------:R-:W-:Y:S01]  /*0640*/  IMAD R10, R13, 0x3, R24 ;  /* 0x000000030d0a7824 */ /* 0x000fe200078e0218 */
[----:B------:R-:W-:Y:S01]  /*0650*/  UMOV UR8, 0x400 ;  /* 0x0000040000087882 */ /* 0x000fe20000000000 */
[----:B------:R-:W-:Y:S01]  /*0660*/  IMAD.X R12, RZ, RZ, UR9, P0 ;  /* 0x00000009ff0c7e24 */ /* 0x000fe200080e06ff */
[----:B------:R-:W-:Y:S01]  /*0670*/  IADD3 R37, P0, PT, R8, UR6, RZ ;  /* 0x0000000608257c10 */ /* 0x000fe2000ff1e0ff */
[----:B------:R-:W-:Y:S01]  /*0680*/  IMAD.SHL.U32 R7, R9, 0x4, RZ ;  /* 0x0000000409077824 */ /* 0x000fe200078e00ff */
[----:B------:R-:W-:-:S02]  /*0690*/  IADD3 R10, P1, PT, R10, UR6, RZ ;  /* 0x000000060a0a7c10 */ /* 0x000fc4000ff3e0ff */
[----:B------:R-:W-:Y:S01]  /*06a0*/  SHF.L.U64.HI R29, R31, 0x2, R12 ;  /* 0x000000021f1d7819 */ /* 0x000fe2000001020c */
[----:B------:R-:W-:Y:S02]  /*06b0*/  IMAD.X R12, RZ, RZ, UR9, P0 ;  /* 0x00000009ff0c7e24 */ /* 0x000fe400080e06ff */
[----:B------:R-:W-:Y:S02]  /*06c0*/  IMAD.X R11, RZ, RZ, UR9, P1 ;  /* 0x00000009ff0b7e24 */ /* 0x000fe400088e06ff */
[----:B-1----:R-:W-:Y:S01]  /*06d0*/  IMAD.U32 R8, RZ, RZ, UR12 ;  /* 0x0000000cff087e24 */ /* 0x002fe2000f8e00ff */
[----:B------:R-:W-:Y:S01]  /*06e0*/  SHF.L.U64.HI R35, R37, 0x2, R12 ;  /* 0x0000000225237819 */ /* 0x000fe2000001020c */
[----:B--2---:R-:W-:Y:S01]  /*06f0*/  ULEA UR8, UR10, UR8, 0x18 ;  /* 0x000000080a087291 */ /* 0x004fe2000f8ec0ff */
[----:B------:R-:W-:Y:S01]  /*0700*/  IMAD.U32 R9, RZ, RZ, UR13 ;  /* 0x0000000dff097e24 */ /* 0x000fe2000f8e00ff */
[----:B------:R-:W-:Y:S01]  /*0710*/  SHF.L.U64.HI R28, R10, 0x2, R11 ;  /* 0x000000020a1c7819 */ /* 0x000fe2000001020b */
[----:B------:R-:W-:-:S02]  /*0720*/  IMAD.SHL.U32 R31, R31, 0x4, RZ ;  /* 0x000000041f1f7824 */ /* 0x000fc400078e00ff */
[----:B------:R-:W-:Y:S01]  /*0730*/  IMAD.SHL.U32 R37, R37, 0x4, RZ ;  /* 0x0000000425257824 */ /* 0x000fe200078e00ff */
[----:B------:R-:W-:Y:S01]  /*0740*/  LEA R27, R24, UR8, 0x2 ;  /* 0x00000008181b7c11 */ /* 0x000fe2000f8e10ff */
[----:B------:R-:W-:-:S07]  /*0750*/  IMAD.SHL.U32 R33, R10, 0x4, RZ ;  /* 0x000000040a217824 */ /* 0x000fce00078e00ff */
.L_x_36:
[C---:B------:R-:W-:Y:S02]  /*0760*/  IADD3 R22, P0, PT, R8.reuse, R7, RZ ;  /* 0x0000000708167210 */ /* 0x040fe40007f1e0ff */
[----:B--2---:R-:W-:-:S03]  /*0770*/  IADD3 R12, P1, PT, R8, R37, RZ ;  /* 0x00000025080c7210 */ /* 0x004fc60007f3e0ff */
[C---:B------:R-:W-:Y:S01]  /*0780*/  IMAD.X R23, R9.reuse, 0x1, R25, P0 ;  /* 0x0000000109177824 */ /* 0x040fe200000e0619 */
[C---:B------:R-:W-:Y:S02]  /*0790*/  IADD3 R10, P0, PT, R8.reuse, R31, RZ ;  /* 0x0000001f080a7210 */ /* 0x040fe40007f1e0ff */
[----:B------:R-:W-:Y:S01]  /*07a0*/  IADD3 R14, P3, PT, R8, R33, RZ ;  /* 0x00000021080e7210 */ /* 0x000fe20007f7e0ff */
[C---:B------:R-:W-:Y:S01]  /*07b0*/  IMAD.X R13, R9.reuse, 0x1, R35, P1 ;  /* 0x00000001090d7824 */ /* 0x040fe200008e0623 */
[C---:B------:R-:W-:Y:S01]  /*07c0*/  IADD3.X R11, PT, PT, R9.reuse, R29, RZ, P0, !PT ;  /* 0x0000001d090b7210 */ /* 0x040fe200007fe4ff */
[----:B------:R-:W2:Y:S02]  /*07d0*/  LDG.E R22, desc[UR16][R22.64] ;  /* 0x0000001016167981 */ /* 0x000ea4000c1e1900 */
[----:B------:R-:W-:Y:S02]  /*07e0*/  IMAD.X R15, R9, 0x1, R28, P3 ;  /* 0x00000001090f7824 */ /* 0x000fe400018e061c */
[----:B------:R0:W3:Y:S04]  /*07f0*/  LDG.E R10, desc[UR16][R10.64] ;  /* 0x000000100a0a7981 */ /* 0x0000e8000c1e1900 */
[----:B------:R1:W4:Y:S04]  /*0800*/  LDG.E R12, desc[UR16][R12.64] ;  /* 0x000000100c0c7981 */ /* 0x000328000c1e1900 */
[----:B------:R-:W5:Y:S01]  /*0810*/  LDG.E R14, desc[UR16][R14.64] ;  /* 0x000000100e0e7981 */ /* 0x000f62000c1e1900 */
[----:B------:R-:W-:-:S02]  /*0820*/  IMAD.U32 R30, RZ, RZ, UR20 ;  /* 0x00000014ff1e7e24 */ /* 0x000fc4000f8e00ff */
[----:B------:R-:W-:Y:S02]  /*0830*/  IMAD.U32 R32, RZ, RZ, UR20 ;  /* 0x00000014ff207e24 */ /* 0x000fe4000f8e00ff */
[----:B------:R-:W-:Y:S02]  /*0840*/  IMAD.U32 R34, RZ, RZ, UR20 ;  /* 0x00000014ff227e24 */ /* 0x000fe4000f8e00ff */
[----:B0-----:R-:W-:Y:S02]  /*0850*/  IMAD.U32 R11, RZ, RZ, UR20 ;  /* 0x00000014ff0b7e24 */ /* 0x001fe4000f8e00ff */
[--C-:B------:R-:W-:Y:S02]  /*0860*/  IMAD R23, R30, 0x4, R27.reuse ;  /* 0x000000041e177824 */ /* 0x100fe400078e021b */
[--C-:B------:R-:W-:Y:S01]  /*0870*/  IMAD R30, R32, 0x8, R27.reuse ;  /* 0x00000008201e7824 */ /* 0x100fe200078e021b */
[----:B------:R-:W-:Y:S01]  /*0880*/  IADD3 R24, PT, PT, R11, UR20, R24 ;  /* 0x000000140b187c10 */ /* 0x000fe2000fffe018 */
[----:B------:R-:W-:-:S02]  /*0890*/  IMAD R32, R34, 0xc, R27 ;  /* 0x0000000c22207824 */ /* 0x000fc400078e021b */
[----:B-1----:R-:W-:Y:S02]  /*08a0*/  IMAD.U32 R13, RZ, RZ, UR20 ;  /* 0x00000014ff0d7e24 */ /* 0x002fe4000f8e00ff */
[----:B------:R-:W-:-:S03]  /*08b0*/  IMAD.WIDE.U32 R8, R11, 0x10, R8 ;  /* 0x000000100b087825 */ /* 0x000fc600078e0008 */
[----:B------:R-:W-:-:S04]  /*08c0*/  IADD3 R24, PT, PT, R13, UR20, R24 ;  /* 0x000000140d187c10 */ /* 0x000fc8000fffe018 */
[----:B------:R-:W-:Y:S01]  /*08d0*/  ISETP.GE.U32.AND P0, PT, R24, 0x200, PT ;  /* 0x000002001800780c */ /* 0x000fe20003f06070 */
[----:B--2---:R0:W-:Y:S04]  /*08e0*/  STS [R27], R22 ;  /* 0x000000161b007388 */ /* 0x0041e80000000800 */
[----:B---3--:R2:W-:Y:S04]  /*08f0*/  STS [R23], R10 ;  /* 0x0000000a17007388 */ /* 0x0085e80000000800 */
[----:B----4-:R2:W-:Y:S01]  /*0900*/  STS [R30], R12 ;  /* 0x0000000c1e007388 */ /* 0x0105e20000000800 */
[----:B0-----:R-:W-:-:S03]  /*0910*/  IMAD.U32 R22, RZ, RZ, UR20 ;  /* 0x00000014ff167e24 */ /* 0x001fc6000f8e00ff */
[----:B-----5:R2:W-:Y:S01]  /*0920*/  STS [R32], R14 ;  /* 0x0000000e20007388 */ /* 0x0205e20000000800 */
[----:B------:R-:W-:Y:S01]  /*0930*/  IMAD R27, R22, 0x10, R27 ;  /* 0x00000010161b7824 */ /* 0x000fe200078e021b */
[----:B------:R-:W-:Y:S06]  /*0940*/  @!P0 BRA `(.L_x_36) ;  /* 0xfffffffc00848947 */ /* 0x000fec000383ffff */
.L_x_33:
[----:B------:R-:W-:Y:S05]  /*0950*/  BSYNC.RECONVERGENT B0 ;  /* 0x0000000000007941 */ /* 0x000fea0003800200 */
.L_x_32:
[----:B------:R-:W3:Y:S02]  /*0960*/  LDCU UR8, c[0x0][0x388] ;  /* 0x00007100ff0877ac */ /* 0x000ee40008000800 */
[----:B---3--:R-:W-:Y:S01]  /*0970*/  UISETP.NE.AND UP0, UPT, UR8, URZ, UPT ;  /* 0x000000ff0800728c */ /* 0x008fe2000bf05270 */
[----:B------:R-:W-:Y:S08]  /*0980*/  BAR.SYNC.DEFER_BLOCKING 0x0 ;  /* 0x0000000000007b1d */ /* 0x000ff00000010000 */
[----:B------:R-:W-:Y:S05]  /*0990*/  BRA.U !UP0, `(.L_x_37) ;  /* 0x0000000508387547 */ /* 0x000fea000b800000 */
[----:B------:R-:W3:Y:S01]  /*09a0*/  LDCU UR22, c[0x0][0x388] ;  /* 0x00007100ff1677ac */ /* 0x000ee20008000800 */
[----:B------:R-:W-:-:S05]  /*09b0*/  UMOV UR18, UR5 ;  /* 0x0000000500127c82 */ /* 0x000fca0008000000 */
.L_x_44:
[----:B------:R-:W-:Y:S01]  /*09c0*/  ISETP.GT.U32.AND P0, PT, R0, 0xff, PT ;  /* 0x000000ff0000780c */ /* 0x000fe20003f04070 */
[----:B------:R-:W-:-:S12]  /*09d0*/  BSSY.RECONVERGENT B0, `(.L_x_38) ;  /* 0x0000044000007945 */ /* 0x000fd80003800200 */
[----:B----4-:R-:W-:Y:S05]  /*09e0*/  @P0 BRA `(.L_x_39) ;  /* 0x0000000400080947 */ /* 0x010fea0003800000 */
[----:B-1----:R-:W-:Y:S01]  /*09f0*/  HFMA2 R7, -RZ, RZ, 0, 5.9604644775390625e-08 ;  /* 0x00000001ff077431 */ /* 0x002fe200000001ff */
[----:B---3--:R-:W-:Y:S02]  /*0a00*/  UIADD3 UR8, UPT, UPT, UR22, -0x1, URZ ;  /* 0xffffffff16087890 */ /* 0x008fe4000fffe0ff */
[----:B--2---:R-:W-:Y:S01]  /*0a10*/  IMAD.U32 R12, RZ, RZ, UR22 ;  /* 0x00000016ff0c7e24 */ /* 0x004fe2000f8e00ff */
[----:B------:R-:W-:Y:S01]  /*0a20*/  UMOV UR10, 0xffffffff ;  /* 0xffffffff000a7882 */ /* 0x000fe20000000000 */
[----:B0-----:R-:W-:Y:S01]  /*0a30*/  IMAD.MOV.U32 R8, RZ, RZ, R0 ;  /* 0x000000ffff087224 */ /* 0x001fe200078e0000 */
[----:B------:R-:W-:Y:S01]  /*0a40*/  USHF.L.U32 UR8, UR10, UR8, URZ ;  /* 0x000000080a087299 */ /* 0x000fe200080006ff */
[----:B------:R-:W-:Y:S02]  /*0a50*/  IMAD.MOV.U32 R9, RZ, RZ, RZ ;  /* 0x000000ffff097224 */ /* 0x000fe400078e00ff */
[----:B------:R-:W-:Y:S01]  /*0a60*/  VIADD R12, R12, 0xffffffff ;  /* 0xffffffff0c0c7836 */ /* 0x000fe20000000000 */
[----:B------:R-:W-:-:S02]  /*0a70*/  SHF.L.U32 R7, R7, UR22, RZ ;  /* 0x0000001607077c19 */ /* 0x000fc400080006ff */
[----:B------:R-:W-:Y:S02]  /*0a80*/  LOP3.LUT R11, RZ, UR8, RZ, 0x33, !PT ;  /* 0x00000008ff0b7c12 */ /* 0x000fe4000f8e33ff */
[----:B------:R-:W-:-:S04]  /*0a90*/  SHF.R.S32.HI R10, RZ, 0x1f, R7 ;  /* 0x0000001fff0a7819 */ /* 0x000fc80000011407 */
[----:B------:R-:W-:-:S07]  /*0aa0*/  SHF.R.U64 R13, R7, 0x1, R10 ;  /* 0x00000001070d7819 */ /* 0x000fce000000120a */
.L_x_43:
[----:B------:R-:W0:Y:S01]  /*0ab0*/  S2UR UR10, SR_CgaCtaId ;  /* 0x00000000000a79c3 */ /* 0x000e220000008800 */
[C---:B------:R-:W-:Y:S01]  /*0ac0*/  LOP3.LUT R22, R8.reuse, R11, RZ, 0xc0, !PT ;  /* 0x0000000b08167212 */ /* 0x040fe200078ec0ff */
[----:B------:R-:W-:Y:S01]  /*0ad0*/  IMAD.MOV.U32 R23, RZ, RZ, RZ ;  /* 0x000000ffff177224 */ /* 0x000fe200078e00ff */
[CCC-:B------:R-:W-:Y:S01]  /*0ae0*/  SHF.R.U64 R27, R8.reuse, R12.reuse, R9.reuse ;  /* 0x0000000c081b7219 */ /* 0x1c0fe20000001209 */
[----:B------:R-:W-:Y:S01]  /*0af0*/  UMOV UR8, 0x400 ;  /* 0x0000040000087882 */ /* 0x000fe20000000000 */
[----:B------:R-:W-:Y:S01]  /*0b00*/  SHF.R.U32.HI R28, RZ, R12, R9 ;  /* 0x0000000cff1c7219 */ /* 0x000fe20000011609 */
[----:B------:R-:W-:Y:S01]  /*0b10*/  BSSY.RECONVERGENT B1, `(.L_x_40) ;  /* 0x0000028000017945 */ /* 0x000fe20003800200 */
[----:B------:R-:W-:Y:S01]  /*0b20*/  IADD3 R8, P1, PT, R8, UR20, RZ ;  /* 0x0000001408087c10 */ /* 0x000fe2000ff3e0ff */
[----:B------:R-:W-:-:S04]  /*0b30*/  IMAD.WIDE.U32 R22, R7, R27, R22 ;  /* 0x0000001b07167225 */ /* 0x000fc800078e0016 */
[----:B----4-:R-:W-:Y:S02]  /*0b40*/  IMAD.IADD R15, R13, 0x1, R22 ;  /* 0x000000010d0f7824 */ /* 0x010fe400078e0216 */
[----:B------:R-:W-:Y:S02]  /*0b50*/  IMAD R28, R28, R7, RZ ;  /* 0x000000071c1c7224 */ /* 0x000fe400078e02ff */
[----:B------:R-:W-:Y:S02]  /*0b60*/  IMAD.X R9, RZ, RZ, R9, P1 ;  /* 0x000000ffff097224 */ /* 0x000fe400008e0609 */
[----:B------:R-:W-:Y:S01]  /*0b70*/  IMAD R29, R10, R27, R28 ;  /* 0x0000001b0a1d7224 */ /* 0x000fe200078e021c */
[----:B------:R-:W-:-:S04]  /*0b80*/  IADD3 R27, P0, PT, R22, UR6, RZ ;  /* 0x00000006161b7c10 */ /* 0x000fc8000ff1e0ff */
[----:B------:R-:W-:Y:S01]  /*0b90*/  IADD3.X R29, PT, PT, R23, UR9, R29, P0, !PT ;  /* 0x00000009171d7c10 */ /* 0x000fe200087fe41d */
[----:B0-----:R-:W-:Y:S01]  /*0ba0*/  ULEA UR8, UR10, UR8, 0x18 ;  /* 0x000000080a087291 */ /* 0x001fe2000f8ec0ff */
[----:B------:R-:W-:-:S04]  /*0bb0*/  ISETP.GE.U32.AND P0, PT, R8, 0x100, PT ;  /* 0x000001000800780c */ /* 0x000fc80003f06070 */
[----:B------:R-:W-:Y:S02]  /*0bc0*/  ISETP.GE.U32.AND.EX P0, PT, R9, RZ, PT, P0 ;  /* 0x000000ff0900720c */ /* 0x000fe40003f06100 */
[----:B------:R-:W-:Y:S02]  /*0bd0*/  LEA R14, R22, UR8, 0x2 ;  /* 0x00000008160e7c11 */ /* 0x000fe4000f8e10ff */
[----:B------:R-:W-:Y:S02]  /*0be0*/  LEA R15, R15, UR8, 0x2 ;  /* 0x000000080f0f7c11 */ /* 0x000fe4000f8e10ff */
[----:B------:R-:W-:Y:S01]  /*0bf0*/  LOP3.LUT R22, R29, UR7, RZ, 0xfc, !PT ;  /* 0x000000071d167c12 */ /* 0x000fe2000f8efcff */
[----:B------:R0:W1:Y:S03]  /*0c00*/  LDS R24, [R14] ;  /* 0x000000000e187984 */ /* 0x0000660000000800 */
[----:B------:R-:W-:Y:S01]  /*0c10*/  ISETP.NE.U32.AND P1, PT, R22, RZ, PT ;  /* 0x000000ff1600720c */ /* 0x000fe20003f25070 */
[----:B------:R0:W2:-:S12]  /*0c20*/  LDS R25, [R15] ;  /* 0x000000000f197984 */ /* 0x0000980000000800 */
[----:B0-----:R-:W-:Y:S05]  /*0c30*/  @P1 BRA `(.L_x_41) ;  /* 0x00000000004c1947 */ /* 0x001fea0003800000 */
[----:B------:R-:W0:Y:S01]  /*0c40*/  I2F.U32.RP R28, UR4 ;  /* 0x00000004001c7d06 */ /* 0x000e220008209000 */
[----:B------:R-:W-:Y:S01]  /*0c50*/  IMAD R29, RZ, RZ, -UR4 ;  /* 0x80000004ff1d7e24 */ /* 0x000fe2000f8e02ff */
[----:B------:R-:W-:-:S06]  /*0c60*/  ISETP.NE.U32.AND P4, PT, RZ, UR4, PT ;  /* 0x00000004ff007c0c */ /* 0x000fcc000bf85070 */
[----:B0-----:R-:W0:Y:S02]  /*0c70*/  MUFU.RCP R28, R28 ;  /* 0x0000001c001c7308 */ /* 0x001e240000001000 */
[----:B0-----:R-:W-:-:S06]  /*0c80*/  VIADD R22, R28, 0xffffffe ;  /* 0x0ffffffe1c167836 */ /* 0x001fcc0000000000 */
[----:B------:R0:W3:Y:S02]  /*0c90*/  F2I.FTZ.U32.TRUNC.NTZ R23, R22 ;  /* 0x0000001600177305 */ /* 0x0000e4000021f000 */
[----:B0-----:R-:W-:Y:S02]  /*0ca0*/  IMAD.MOV.U32 R22, RZ, RZ, RZ ;  /* 0x000000ffff167224 */ /* 0x001fe400078e00ff */
[----:B---3--:R-:W-:-:S04]  /*0cb0*/  IMAD R29, R29, R23, RZ ;  /* 0x000000171d1d7224 */ /* 0x008fc800078e02ff */
        /* <DEDUP_REMOVED lines=11> */
.L_x_41:
[----:B------:R-:W-:-:S07]  /*0d70*/  MOV R28, 0xd90 ;  /* 0x00000d90001c7802 */ /* 0x000fce0000000f00 */
[----:B-12---:R-:W-:Y:S05]  /*0d80*/  CALL.REL.NOINC `($__internal_1_$__cuda_sm20_div_u64) ;  /* 0x0000000400687944 */ /* 0x006fea0003c00000 */
.L_x_42:
[----:B------:R-:W-:Y:S05]  /*0d90*/  BSYNC.RECONVERGENT B1 ;  /* 0x0000000000017941 */ /* 0x000fea0003800200 */
.L_x_40:
[----:B------:R-:W-:-:S04]  /*0da0*/  LOP3.LUT R30, R30, 0x1, RZ, 0xc0, !PT ;  /* 0x000000011e1e7812 */ /* 0x000fc800078ec0ff */
[----:B------:R-:W-:-:S04]  /*0db0*/  ISETP.NE.U32.AND P1, PT, R30, 0x1, PT ;  /* 0x000000011e00780c */ /* 0x000fc80003f25070 */
[----:B------:R-:W-:-:S04]  /*0dc0*/  ISETP.NE.U32.AND.EX P1, PT, RZ, RZ, PT, P1 ;  /* 0x000000ffff00720c */ /* 0x000fc80003f25110 */
[----:B-12---:R-:W-:-:S13]  /*0dd0*/  ISETP.LE.XOR P1, PT, R24, R25, !P1 ;  /* 0x000000191800720c */ /* 0x006fda0004f23a70 */
[----:B------:R4:W-:Y:S04]  /*0de0*/  @!P1 STS [R14], R25 ;  /* 0x000000190e009388 */ /* 0x0009e80000000800 */
[----:B------:R4:W-:Y:S01]  /*0df0*/  @!P1 STS [R15], R24 ;  /* 0x000000180f009388 */ /* 0x0009e20000000800 */
[----:B------:R-:W-:Y:S05]  /*0e00*/  @!P0 BRA `(.L_x_43) ;  /* 0xfffffffc00288947 */ /* 0x000fea000383ffff */
.L_x_39:
[----:B---3--:R-:W-:Y:S05]  /*0e10*/  BSYNC.RECONVERGENT B0 ;  /* 0x0000000000007941 */ /* 0x008fea0003800200 */
.L_x_38:
[----:B------:R-:W-:Y:S01]  /*0e20*/  BAR.SYNC.DEFER_BLOCKING 0x0 ;  /* 0x0000000000007b1d */ /* 0x000fe20000010000 */
[----:B------:R-:W-:-:S04]  /*0e30*/  UIADD3 UR22, UP0, UPT, UR22, -0x1, URZ ;  /* 0xffffffff16167890 */ /* 0x000fc8000ff1e0ff */
[----:B------:R-:W-:Y:S02]  /*0e40*/  UIADD3.X UR18, UPT, UPT, UR18, -0x1, URZ, UP0, !UPT ;  /* 0xffffffff12127890 */ /* 0x000fe400087fe4ff */
[----:B------:R-:W-:-:S04]  /*0e50*/  UISETP.NE.U32.AND UP0, UPT, UR22, URZ, UPT ;  /* 0x000000ff1600728c */ /* 0x000fc8000bf05070 */
[----:B------:R-:W-:-:S09]  /*0e60*/  UISETP.NE.AND.EX UP0, UPT, UR18, URZ, UPT, UP0 ;  /* 0x000000ff1200728c */ /* 0x000fd2000bf05300 */
[----:B------:R-:W-:Y:S05]  /*0e70*/  BRA.U UP0, `(.L_x_44) ;  /* 0xfffffff900d07547 */ /* 0x000fea000b83ffff */
.L_x_37:
[----:B------:R-:W3:Y:S01]  /*0e80*/  LDCU.64 UR10, c[0x0][0x380] ;  /* 0x00007000ff0a77ac */ /* 0x000ee20008000a00 */
[----:B------:R-:W-:Y:S04]  /*0e90*/  BSSY.RECONVERGENT B0, `(.L_x_45) ;  /* 0x0000040000007945 */ /* 0x000fe80003800200 */
[----:B------:R-:W-:Y:S05]  /*0ea0*/  @P2 BRA `(.L_x_46) ;  /* 0x0000000000f82947 */ /* 0x000fea0003800000 */
[C---:B01----:R-:W-:Y:S01]  /*0eb0*/  LOP3.LUT R8, R5.reuse, 0x3, RZ, 0xc0, !PT ;  /* 0x0000000305087812 */ /* 0x043fe200078ec0ff */
[----:B------:R-:W-:Y:S01]  /*0ec0*/  BSSY.RECONVERGENT B1, `(.L_x_47) ;  /* 0x0000013000017945 */ /* 0x000fe20003800200 */
[----:B------:R-:W-:Y:S01]  /*0ed0*/  ISETP.GE.U32.AND P1, PT, R5, 0x3, PT ;  /* 0x000000030500780c */ /* 0x000fe20003f26070 */
[----:B------:R-:W-:Y:S01]  /*0ee0*/  IMAD.MOV.U32 R22, RZ, RZ, R0 ;  /* 0x000000ffff167224 */ /* 0x000fe200078e0000 */
[----:B------:R-:W-:-:S13]  /*0ef0*/  ISETP.NE.AND P0, PT, R8, 0x3, PT ;  /* 0x000000030800780c */ /* 0x000fda0003f05270 */
[----:B------:R-:W-:Y:S05]  /*0f00*/  @!P0 BRA `(.L_x_48) ;  /* 0x0000000000388947 */ /* 0x000fea0003800000 */
[----:B------:R-:W0:Y:S01]  /*0f10*/  LDS R7, [R3] ;  /* 0x0000000003077984 */ /* 0x000e220000000800 */
[----:B------:R-:W-:Y:S01]  /*0f20*/  ISETP.NE.AND P0, PT, R8, RZ, PT ;  /* 0x000000ff0800720c */ /* 0x000fe20003f05270 */
[----:B------:R-:W-:Y:S02]  /*0f30*/  IMAD.MOV.U32 R22, RZ, RZ, R2 ;  /* 0x000000ffff167224 */ /* 0x000fe400078e0002 */
[----:B0-----:R0:W-:Y:S10]  /*0f40*/  STG.E desc[UR16][R16.64], R7 ;  /* 0x0000000710007986 */ /* 0x0011f4000c101910 */
[----:B------:R-:W-:Y:S05]  /*0f50*/  @!P0 BRA `(.L_x_48) ;  /* 0x0000000000248947 */ /* 0x000fea0003800000 */
[----:B------:R-:W-:Y:S01]  /*0f60*/  ISETP.NE.AND P0, PT, R8, 0x1, PT ;  /* 0x000000010800780c */ /* 0x000fe20003f05270 */
[----:B------:R-:W-:Y:S01]  /*0f70*/  IMAD.U32 R9, RZ, RZ, UR20 ;  /* 0x00000014ff097e24 */ /* 0x000fe2000f8e00ff */
[----:B0-----:R-:W0:Y:S01]  /*0f80*/  LDS R7, [R6] ;  /* 0x0000000006077984 */ /* 0x001e220000000800 */
[----:B------:R-:W-:Y:S02]  /*0f90*/  IMAD.MOV.U32 R22, RZ, RZ, R4 ;  /* 0x000000ffff167224 */ /* 0x000fe400078e0004 */
[----:B------:R-:W-:-:S08]  /*0fa0*/  IMAD R9, R9, 0x4, R6 ;  /* 0x0000000409097824 */ /* 0x000fd000078e0206 */
[----:B------:R-:W1:Y:S01]  /*0fb0*/  @P0 LDS R9, [R9] ;  /* 0x0000000009090984 */ /* 0x000e620000000800 */
[----:B------:R-:W-:-:S03]  /*0fc0*/  @P0 IMAD.MOV.U32 R22, RZ, RZ, R26 ;  /* 0x000000ffff160224 */ /* 0x000fc600078e001a */
[----:B0-----:R0:W-:Y:S04]  /*0fd0*/  STG.E desc[UR16][R18.64], R7 ;  /* 0x0000000712007986 */ /* 0x0011e8000c101910 */
[----:B-1----:R0:W-:Y:S02]  /*0fe0*/  @P0 STG.E desc[UR16][R20.64], R9 ;  /* 0x0000000914000986 */ /* 0x0021e4000c101910 */
.L_x_48:
[----:B---3--:R-:W-:Y:S05]  /*0ff0*/  BSYNC.RECONVERGENT B1 ;  /* 0x0000000000017941 */ /* 0x008fea0003800200 */
.L_x_47:
[----:B------:R-:W-:Y:S05]  /*1000*/  @!P1 BRA `(.L_x_46) ;  /* 0x0000000000a09947 */ /* 0x000fea0003800000 */
[----:B------:R-:W1:Y:S01]  /*1010*/  S2R R8, SR_CgaCtaId ;  /* 0x0000000000087919 */ /* 0x000e620000008800 */
[----:B0-----:R-:W-:-:S04]  /*1020*/  MOV R7, 0x400 ;  /* 0x0000040000077802 */ /* 0x001fc80000000f00 */
[----:B-1----:R-:W-:-:S07]  /*1030*/  LEA R7, R8, R7, 0x18 ;  /* 0x0000000708077211 */ /* 0x002fce00078ec0ff */
.L_x_49:
[C---:B0-2---:R-:W-:Y:S01]  /*1040*/  IMAD R10, R22.reuse, 0x4, R7 ;  /* 0x00000004160a7824 */ /* 0x045fe200078e0207 */
[C---:B----4-:R-:W-:Y:S01]  /*1050*/  IADD3 R15, P0, PT, R22.reuse, UR6, RZ ;  /* 0x00000006160f7c10 */ /* 0x050fe2000ff1e0ff */
[----:B------:R-:W-:Y:S02]  /*1060*/  IMAD.U32 R11, RZ, RZ, UR20 ;  /* 0x00000014ff0b7e24 */ /* 0x000fe4000f8e00ff */
[----:B------:R-:W-:Y:S01]  /*1070*/  IMAD.U32 R8, RZ, RZ, UR20 ;  /* 0x00000014ff087e24 */ /* 0x000fe2000f8e00ff */
[----:B------:R-:W0:Y:S01]  /*1080*/  LDS R17, [R10] ;  /* 0x000000000a117984 */ /* 0x000e220000000800 */
[----:B------:R-:W-:Y:S01]  /*1090*/  IMAD.U32 R14, RZ, RZ, UR20 ;  /* 0x00000014ff0e7e24 */ /* 0x000fe2000f8e00ff */
[----:B------:R-:W-:Y:S01]  /*10a0*/  LEA R11, R11, R10, 0x2 ;  /* 0x0000000a0b0b7211 */ /* 0x000fe200078e10ff */
[----:B------:R-:W-:Y:S02]  /*10b0*/  VIADD R9, R22, UR20 ;  /* 0x0000001416097c36 */ /* 0x000fe40008000000 */
[----:B------:R-:W-:-:S02]  /*10c0*/  IMAD.X R16, RZ, RZ, UR9, P0 ;  /* 0x00000009ff107e24 */ /* 0x000fc400080e06ff */
[----:B------:R-:W-:Y:S01]  /*10d0*/  IMAD R13, R8, 0x4, R11 ;  /* 0x00000004080d7824 */ /* 0x000fe200078e020b */
[----:B------:R1:W2:Y:S01]  /*10e0*/  LDS R19, [R11] ;  /* 0x000000000b137984 */ /* 0x0002a20000000800 */
[----:B------:R-:W-:Y:S01]  /*10f0*/  VIADD R12, R9, UR20 ;  /* 0x00000014090c7c36 */ /* 0x000fe20008000000 */
[----:B------:R-:W-:Y:S01]  /*1100*/  LEA R8, P0, R15, UR10, 0x2 ;  /* 0x0000000a0f087c11 */ /* 0x000fe2000f8010ff */
[----:B------:R-:W-:Y:S01]  /*1110*/  IMAD R14, R14, 0x4, R13 ;  /* 0x000000040e0e7824 */ /* 0x000fe200078e020d */
[----:B------:R3:W4:Y:S01]  /*1120*/  LDS R21, [R13] ;  /* 0x000000000d157984 */ /* 0x0007220000000800 */
[----:B------:R-:W-:Y:S01]  /*1130*/  VIADD R22, R12, UR20 ;  /* 0x000000140c167c36 */ /* 0x000fe20008000000 */
[----:B------:R-:W-:Y:S02]  /*1140*/  IADD3 R20, P1, PT, R9, UR6, RZ ;  /* 0x0000000609147c10 */ /* 0x000fe4000ff3e0ff */
[----:B------:R5:W4:Y:S01]  /*1150*/  LDS R23, [R14] ;  /* 0x000000000e177984 */ /* 0x000b220000000800 */
[----:B------:R-:W-:-:S02]  /*1160*/  LEA.HI.X R9, R15, UR11, R16, 0x2, P0 ;  /* 0x0000000b0f097c11 */ /* 0x000fc400080f1410 */
[----:B-1----:R-:W-:Y:S01]  /*1170*/  IADD3 R11, P2, PT, R12, UR6, RZ ;  /* 0x000000060c0b7c10 */ /* 0x002fe2000ff5e0ff */
[----:B---3--:R-:W-:Y:S01]  /*1180*/  IMAD.X R13, RZ, RZ, UR9, P1 ;  /* 0x00000009ff0d7e24 */ /* 0x008fe200088e06ff */
[----:B------:R-:W-:Y:S02]  /*1190*/  IADD3 R15, P3, PT, R22, UR6, RZ ;  /* 0x00000006160f7c10 */ /* 0x000fe4000ff7e0ff */
[C---:B------:R-:W-:Y:S01]  /*11a0*/  LEA R12, P0, R20.reuse, UR10, 0x2 ;  /* 0x0000000a140c7c11 */ /* 0x040fe2000f8010ff */
[----:B------:R-:W-:Y:S01]  /*11b0*/  IMAD.X R18, RZ, RZ, UR9, P2 ;  /* 0x00000009ff127e24 */ /* 0x000fe200090e06ff */
[----:B------:R-:W-:Y:S01]  /*11c0*/  LEA R10, P1, R11, UR10, 0x2 ;  /* 0x0000000a0b0a7c11 */ /* 0x000fe2000f8210ff */
[----:B------:R-:W-:Y:S01]  /*11d0*/  IMAD.X R16, RZ, RZ, UR9, P3 ;  /* 0x00000009ff107e24 */ /* 0x000fe200098e06ff */
[----:B-----5:R-:W-:Y:S02]  /*11e0*/  LEA R14, P2, R15, UR10, 0x2 ;  /* 0x0000000a0f0e7c11 */ /* 0x020fe4000f8410ff */
[----:B------:R-:W-:-:S02]  /*11f0*/  LEA.HI.X R13, R20, UR11, R13, 0x2, P0 ;  /* 0x0000000b140d7c11 */ /* 0x000fc400080f140d */
[----:B------:R-:W-:Y:S02]  /*1200*/  LEA.HI.X R11, R11, UR11, R18, 0x2, P1 ;  /* 0x0000000b0b0b7c11 */ /* 0x000fe400088f1412 */
[----:B------:R-:W-:Y:S02]  /*1210*/  LEA.HI.X R15, R15, UR11, R16, 0x2, P2 ;  /* 0x0000000b0f0f7c11 */ /* 0x000fe400090f1410 */
[----:B------:R-:W-:-:S04]  /*1220*/  IADD3 R22, PT, PT, R22, UR20, RZ ;  /* 0x0000001416167c10 */ /* 0x000fc8000fffe0ff */
[----:B------:R-:W-:Y:S01]  /*1230*/  ISETP.GE.U32.AND P0, PT, R22, 0x200, PT ;  /* 0x000002001600780c */ /* 0x000fe20003f06070 */
[----:B0-----:R0:W-:Y:S04]  /*1240*/  STG.E desc[UR16][R8.64], R17 ;  /* 0x0000001108007986 */ /* 0x0011e8000c101910 */
[----:B--2---:R0:W-:Y:S04]  /*1250*/  STG.E desc[UR16][R12.64], R19 ;  /* 0x000000130c007986 */ /* 0x0041e8000c101910 */
[----:B----4-:R0:W-:Y:S04]  /*1260*/  STG.E desc[UR16][R10.64], R21 ;  /* 0x000000150a007986 */ /* 0x0101e8000c101910 */
[----:B------:R0:W-:Y:S01]  /*1270*/  STG.E desc[UR16][R14.64], R23 ;  /* 0x000000170e007986 */ /* 0x0001e2000c101910 */
[----:B------:R-:W-:Y:S05]  /*1280*/  @!P0 BRA `(.L_x_49) ;  /* 0xfffffffc006c8947 */ /* 0x000fea000383ffff */
.L_x_46:
[----:B---3--:R-:W-:Y:S05]  /*1290*/  BSYNC.RECONVERGENT B0 ;  /* 0x0000000000007941 */ /* 0x008fea0003800200 */
.L_x_45:
[----:B------:R-:W3:Y:S01]  /*12a0*/  LDCU UR10, c[0x0][0x38c] ;  /* 0x00007180ff0a77ac */ /* 0x000ee20008000800 */
[----:B------:R-:W-:Y:S02]  /*12b0*/  UMOV UR8, UR6 ;  /* 0x0000000600087c82 */ /* 0x000fe40008000000 */
[----:B------:R-:W-:-:S07]  /*12c0*/  UIMAD.WIDE.U32 UR8, UR21, 0x200, UR8 ;  /* 0x00000200150878a5 */ /* 0x000fce000f8e0008 */
[----:B------:R-:W-:Y:S01]  /*12d0*/  UMOV UR6, UR8 ;  /* 0x0000000800067c82 */ /* 0x000fe20008000000 */
[----:B---3--:R-:W-:-:S04]  /*12e0*/  UISETP.GE.U32.AND UP0, UPT, UR8, UR10, UPT ;  /* 0x0000000a0800728c */ /* 0x008fc8000bf06070 */
[----:B------:R-:W-:Y:S01]  /*12f0*/  UISETP.GE.U32.AND.EX UP0, UPT, UR9, UR19, UPT, UP0 ;  /* 0x000000130900728c */ /* 0x000fe2000bf06100 */
[----:B------:R-:W-:Y:S08]  /*1300*/  BAR.SYNC.DEFER_BLOCKING 0x0 ;  /* 0x0000000000007b1d */ /* 0x000ff00000010000 */
[----:B------:R-:W-:Y:S05]  /*1310*/  BRA.U !UP0, `(.L_x_50) ;  /* 0xfffffff108087547 */ /* 0x000fea000b83ffff */
[----:B------:R-:W-:Y:S05]  /*1320*/  EXIT ;  /* 0x000000000000794d */ /* 0x000fea0003800000 */
        .weak           $__internal_1_$__cuda_sm20_div_u64
        .type           $__internal_1_$__cuda_sm20_div_u64,@function
        .size           $__internal_1_$__cuda_sm20_div_u64,(.L_x_53 - $__internal_1_$__cuda_sm20_div_u64)
$__internal_1_$__cuda_sm20_div_u64:
[----:B------:R-:W-:Y:S01]  /*1330*/  UMOV UR10, UR4 ;  /* 0x00000004000a7c82 */ /* 0x000fe20008000000 */
[----:B------:R-:W-:Y:S02]  /*1340*/  UMOV UR11, UR7 ;  /* 0x00000007000b7c82 */ /* 0x000fe40008000000 */
[----:B------:R-:W0:Y:S08]  /*1350*/  I2F.U64.RP R30, UR10 ;  /* 0x0000000a001e7d12 */ /* 0x000e300008309000 */
[----:B0-----:R-:W0:Y:S02]  /*1360*/  MUFU.RCP R30, R30 ;  /* 0x0000001e001e7308 */ /* 0x001e240000001000 */
[----:B0-----:R-:W-:-:S06]  /*1370*/  VIADD R22, R30, 0x1ffffffe ;  /* 0x1ffffffe1e167836 */ /* 0x001fcc0000000000 */
[----:B------:R-:W0:Y:S02]  /*1380*/  F2I.U64.TRUNC R22, R22 ;  /* 0x0000001600167311 */ /* 0x000e24000020d800 */
[----:B0-----:R-:W-:Y:S02]  /*1390*/  R2UR UR10, R22 ;  /* 0x00000000160a72ca */ /* 0x001fe400000e0000 */
[----:B------:R-:W-:Y:S01]  /*13a0*/  R2UR UR11, R23 ;  /* 0x00000000170b72ca */ /* 0x000fe200000e0000 */
[----:B------:R-:W-:-:S10]  /*13b0*/  IMAD.MOV.U32 R23, RZ, RZ, RZ ;  /* 0x000000ffff177224 */ /* 0x000fd400078e00ff */
[----:B------:R-:W-:-:S04]  /*13c0*/  UIMAD.WIDE.U32 UR12, UR10, UR4, URZ ;  /* 0x000000040a0c72a5 */ /* 0x000fc8000f8e00ff */
[----:B------:R-:W-:Y:S02]  /*13d0*/  UIADD3 UR14, UP0, UPT, URZ, -UR12, URZ ;  /* 0x8000000cff0e7290 */ /* 0x000fe4000ff1e0ff */
[----:B------:R-:W-:Y:S02]  /*13e0*/  UIMAD UR8, UR10, UR7, UR13 ;  /* 0x000000070a0872a4 */ /* 0x000fe4000f8e020d */
[----:B------:R-:W-:Y:S02]  /*13f0*/  UIMAD.WIDE.U32 UR12, UR10, UR14, URZ ;  /* 0x0000000e0a0c72a5 */ /* 0x000fe4000f8e00ff */
[----:B------:R-:W-:-:S04]  /*1400*/  UIMAD UR8, UR11, UR4, UR8 ;  /* 0x000000040b0872a4 */ /* 0x000fc8000f8e0208 */
[----:B------:R-:W-:Y:S01]  /*1410*/  UIADD3.X UR8, UPT, UPT, URZ, ~UR8, URZ, UP0, !UPT ;  /* 0x80000008ff087290 */ /* 0x000fe200087fe4ff */
[----:B------:R-:W-:Y:S01]  /*1420*/  UMOV UR12, UR13 ;  /* 0x0000000d000c7c82 */ /* 0x000fe20008000000 */
[----:B------:R-:W-:Y:S02]  /*1430*/  UMOV UR13, UR10 ;  /* 0x0000000a000d7c82 */ /* 0x000fe40008000000 */
[----:B------:R-:W-:-:S04]  /*1440*/  UIMAD.WIDE.U32 UR12, UP0, UR10, UR8, UR12 ;  /* 0x000000080a0c72a5 */ /* 0x000fc8000f80000c */
[----:B------:R-:W-:Y:S02]  /*1450*/  UIMAD.WIDE.U32 UR12, UP1, UR11, UR14, UR12 ;  /* 0x0000000e0b0c72a5 */ /* 0x000fe4000f82000c */
[----:B------:R-:W-:Y:S02]  /*1460*/  UIMAD.WIDE.U32 UR14, UR11, UR8, URZ ;  /* 0x000000080b0e72a5 */ /* 0x000fe4000f8e00ff */
[----:B------:R-:W-:-:S04]  /*1470*/  UIMAD UR8, UR11, UR8, URZ ;  /* 0x000000080b0872a4 */ /* 0x000fc8000f8e02ff */
[----:B------:R-:W-:Y:S02]  /*1480*/  UIADD3 UR13, UP2, UPT, UR8, UR13, URZ ;  /* 0x0000000d080d7290 */ /* 0x000fe4000ff5e0ff */
[----:B------:R-:W-:Y:S02]  /*1490*/  UIADD3.X UR8, UPT, UPT, UR15, UR11, URZ, UP0, !UPT ;  /* 0x0000000b0f087290 */ /* 0x000fe400087fe4ff */
[----:B------:R-:W-:Y:S02]  /*14a0*/  UIMAD.WIDE.U32 UR10, UR13, UR4, URZ ;  /* 0x000000040d0a72a5 */ /* 0x000fe4000f8e00ff */
[----:B------:R-:W-:Y:S02]  /*14b0*/  UIADD3.X UR8, UPT, UPT, URZ, URZ, UR8, UP2, UP1 ;  /* 0x000000ffff087290 */ /* 0x000fe400097e2408 */
[----:B------:R-:W-:Y:S02]  /*14c0*/  UIADD3 UR10, UP0, UPT, URZ, -UR10, URZ ;  /* 0x8000000aff0a7290 */ /* 0x000fe4000ff1e0ff */
[----:B------:R-:W-:-:S02]  /*14d0*/  UIMAD UR11, UR13, UR7, UR11 ;  /* 0x000000070d0b72a4 */ /* 0x000fc4000f8e020b */
[----:B------:R-:W-:Y:S02]  /*14e0*/  UIMAD.WIDE.U32 UR14, UR13, UR10, URZ ;  /* 0x0000000a0d0e72a5 */ /* 0x000fe4000f8e00ff */
[----:B------:R-:W-:-:S04]  /*14f0*/  UIMAD UR11, UR8, UR4, UR11 ;  /* 0x00000004080b72a4 */ /* 0x000fc8000f8e020b */
[----:B------:R-:W-:Y:S01]  /*1500*/  UIADD3.X UR11, UPT, UPT, URZ, ~UR11, URZ, UP0, !UPT ;  /* 0x8000000bff0b7290 */ /* 0x000fe200087fe4ff */
[----:B------:R-:W-:-:S03]  /*1510*/  UMOV UR12, UR15 ;  /* 0x0000000f000c7c82 */ /* 0x000fc60008000000 */
[----:B------:R-:W-:Y:S02]  /*1520*/  UIMAD.WIDE.U32 UR12, UP0, UR13, UR11, UR12 ;  /* 0x0000000b0d0c72a5 */ /* 0x000fe4000f80000c */
[----:B------:R-:W-:Y:S02]  /*1530*/  UIMAD UR14, UR8, UR11, URZ ;  /* 0x0000000b080e72a4 */ /* 0x000fe4000f8e02ff */
[----:B------:R-:W-:Y:S02]  /*1540*/  UIMAD.WIDE.U32 UR12, UP1, UR8, UR10, UR12 ;  /* 0x0000000a080c72a5 */ /* 0x000fe4000f82000c */
[----:B------:R-:W-:Y:S02]  /*1550*/  UIMAD.WIDE.U32 UR10, UR8, UR11, URZ ;  /* 0x0000000b080a72a5 */ /* 0x000fe4000f8e00ff */
[----:B------:R-:W-:Y:S02]  /*1560*/  UIADD3 UR12, UP2, UPT, UR14, UR13, URZ ;  /* 0x0000000d0e0c7290 */ /* 0x000fe4000ff5e0ff */
[----:B------:R-:W-:-:S04]  /*1570*/  UIADD3.X UR8, UPT, UPT, UR11, UR8, URZ, UP0, !UPT ;  /* 0x000000080b087290 */ /* 0x000fc800087fe4ff */
[----:B------:R-:W-:Y:S01]  /*1580*/  IMAD.HI.U32 R22, R27, UR12, RZ ;  /* 0x0000000c1b167c27 */ /* 0x000fe2000f8e00ff */
[----:B------:R-:W-:-:S03]  /*1590*/  UIADD3.X UR8, UPT, UPT, URZ, URZ, UR8, UP2, UP1 ;  /* 0x000000ffff087290 */ /* 0x000fc600097e2408 */
[----:B------:R-:W-:-:S04]  /*15a0*/  IMAD.WIDE.U32 R22, R29, UR12, R22 ;  /* 0x0000000c1d167c25 */ /* 0x000fc8000f8e0016 */
[----:B------:R-:W-:Y:S02]  /*15b0*/  IMAD R31, R29, UR8, RZ ;  /* 0x000000081d1f7c24 */ /* 0x000fe4000f8e02ff */
[----:B------:R-:W-:-:S04]  /*15c0*/  IMAD.HI.U32 R22, P1, R27, UR8, R22 ;  /* 0x000000081b167c27 */ /* 0x000fc8000f820016 */
[----:B------:R-:W-:Y:S01]  /*15d0*/  IMAD.HI.U32 R30, R29, UR8, RZ ;  /* 0x000000081d1e7c27 */ /* 0x000fe2000f8e00ff */
[----:B------:R-:W-:-:S03]  /*15e0*/  IADD3 R31, P3, PT, R31, R22, RZ ;  /* 0x000000161f1f7210 */ /* 0x000fc60007f7e0ff */
[----:B------:R-:W-:Y:S02]  /*15f0*/  IMAD.X R30, RZ, RZ, R30, P1 ;  /* 0x000000ffff1e7224 */ /* 0x000fe400008e061e */
[----:B------:R-:W-:-:S04]  /*1600*/  IMAD.WIDE.U32 R22, R31, UR4, RZ ;  /* 0x000000041f167c25 */ /* 0x000fc8000f8e00ff */
[----:B------:R-:W-:Y:S01]  /*1610*/  IMAD.X R30, RZ, RZ, R30, P3 ;  /* 0x000000ffff1e7224 */ /* 0x000fe200018e061e */
[----:B------:R-:W-:Y:S01]  /*1620*/  IADD3 R32, P3, PT, -R22, R27, RZ ;  /* 0x0000001b16207210 */ /* 0x000fe20007f7e1ff */
[C---:B------:R-:W-:Y:S02]  /*1630*/  IMAD R23, R31.reuse, UR7, R23 ;  /* 0x000000071f177c24 */ /* 0x040fe4000f8e0217 */
[----:B------:R-:W-:Y:S01]  /*1640*/  VIADD R22, R31, 0x1 ;  /* 0x000000011f167836 */ /* 0x000fe20000000000 */
[----:B------:R-:W-:Y:S01]  /*1650*/  ISETP.GE.U32.AND P1, PT, R32, UR4, PT ;  /* 0x0000000420007c0c */ /* 0x000fe2000bf26070 */
[----:B------:R-:W-:-:S04]  /*1660*/  IMAD R30, R30, UR4, R23 ;  /* 0x000000041e1e7c24 */ /* 0x000fc8000f8e0217 */
[----:B------:R-:W-:Y:S01]  /*1670*/  IMAD.X R30, R29, 0x1, ~R30, P3 ;  /* 0x000000011d1e7824 */ /* 0x000fe200018e0e1e */
[----:B------:R-:W-:-:S04]  /*1680*/  IADD3 R23, P3, PT, R32, -UR4, RZ ;  /* 0x8000000420177c10 */ /* 0x000fc8000ff7e0ff */
[C---:B------:R-:W-:Y:S02]  /*1690*/  ISETP.GE.U32.AND.EX P1, PT, R30.reuse, UR7, PT, P1 ;  /* 0x000000071e007c0c */ /* 0x040fe4000bf26110 */
[----:B------:R-:W-:Y:S02]  /*16a0*/  IADD3.X R27, PT, PT, R30, ~UR7, RZ, P3, !PT ;  /* 0x800000071e1b7c10 */ /* 0x000fe40009ffe4ff */
[----:B------:R-:W-:Y:S02]  /*16b0*/  SEL R23, R23, R32, P1 ;  /* 0x0000002017177207 */ /* 0x000fe40000800000 */
[----:B------:R-:W-:Y:S01]  /*16c0*/  SEL R31, R22, R31, P1 ;  /* 0x0000001f161f7207 */ /* 0x000fe20000800000 */
[----:B------:R-:W-:Y:S01]  /*16d0*/  IMAD.MOV.U32 R22, RZ, RZ, R28 ;  /* 0x000000ffff167224 */ /* 0x000fe200078e001c */
[----:B------:R-:W-:Y:S02]  /*16e0*/  SEL R27, R27, R30, P1 ;  /* 0x0000001e1b1b7207 */ /* 0x000fe40000800000 */
[----:B------:R-:W-:Y:S01]  /*16f0*/  ISETP.GE.U32.AND P1, PT, R23, UR4, PT ;  /* 0x0000000417007c0c */ /* 0x000fe2000bf26070 */
[----:B------:R-:W-:Y:S01]  /*1700*/  VIADD R30, R31, 0x1 ;  /* 0x000000011f1e7836 */ /* 0x000fe20000000000 */
[----:B------:R-:W-:Y:S01]  /*1710*/  ISETP.NE.U32.AND P3, PT, RZ, UR4, PT ;  /* 0x00000004ff007c0c */ /* 0x000fe2000bf65070 */
[----:B------:R-:W-:Y:S01]  /*1720*/  IMAD.MOV.U32 R23, RZ, RZ, 0x0 ;  /* 0x00000000ff177424 */ /* 0x000fe200078e00ff */
[----:B------:R-:W-:-:S02]  /*1730*/  ISETP.GE.U32.AND.EX P1, PT, R27, UR7, PT, P1 ;  /* 0x000000071b007c0c */ /* 0x000fc4000bf26110 */
[----:B------:R-:W-:Y:S02]  /*1740*/  ISETP.NE.AND.EX P3, PT, RZ, UR7, PT, P3 ;  /* 0x00000007ff007c0c */ /* 0x000fe4000bf65330 */
[----:B------:R-:W-:-:S04]  /*1750*/  SEL R30, R30, R31, P1 ;  /* 0x0000001f1e1e7207 */ /* 0x000fc80000800000 */
[----:B------:R-:W-:Y:S01]  /*1760*/  SEL R30, R30, 0xffffffff, P3 ;  /* 0xffffffff1e1e7807 */ /* 0x000fe20001800000 */
[----:B------:R-:W-:Y:S06]  /*1770*/  RET.REL.NODEC R22 `(_Z15B_shared_kernalPiiii) ;  /* 0xffffffe816207950 */ /* 0x000fec0003c3ffff */
.L_x_51:
        /* <DEDUP_REMOVED lines=16> */
.L_x_53:


//--------------------- .nv.shared.reserved.0     --------------------------
	.section	.nv.shared.reserved.0,"aw",@nobits
	.weak		__nv_reservedSMEM_offset_0_alias
	.size		__nv_reservedSMEM_offset_0_alias, 0, 64
	.other		__nv_reservedSMEM_offset_0_alias,@"STO_CUDA_RESERVED_SHARED STV_DEFAULT"
__nv_reservedSMEM_offset_0_alias:
	.zero		0
	.zero		64


//--------------------- .nv.global                --------------------------
	.section	.nv.global,"aw",@nobits
.nv.global:
	.type		_ZN34_INTERNAL_6e50f3b8_4_k_cu_525824466thrust24THRUST_300001_SM_1000_NS12placeholders2_8E,@object
	.size		_ZN34_INTERNAL_6e50f3b8_4_k_cu_525824466thrust24THRUST_300001_SM_1000_NS12placeholders2_8E,(_ZN34_INTERNAL_6e50f3b8_4_k_cu_525824464cuda3std3__436_GLOBAL__N__6e50f3b8_4_k_cu_525824466ignoreE - _ZN34_INTERNAL_6e50f3b8_4_k_cu_525824466thrust24THRUST_300001_SM_1000_NS12placeholders2_8E)
_ZN34_INTERNAL_6e50f3b8_4_k_cu_525824466thrust24THRUST_300001_SM_1000_NS12placeholders2_8E:
	.zero		1
	.type		_ZN34_INTERNAL_6e50f3b8_4_k_cu_525824464cuda3std3__436_GLOBAL__N__6e50f3b8_4_k_cu_525824466ignoreE,@object
	.size		_ZN34_INTERNAL_6e50f3b8_4_k_cu_525824464cuda3std3__436_GLOBAL__N__6e50f3b8_4_k_cu_525824466ignoreE,(_ZN34_INTERNAL_6e50f3b8_4_k_cu_525824464cuda3std6ranges3__45__cpo4dataE - _ZN34_INTERNAL_6e50f3b8_4_k_cu_525824464cuda3std3__436_GLOBAL__N__6e50f3b8_4_k_cu_525824466ignoreE)
_ZN34_INTERNAL_6e50f3b8_4_k_cu_525824464cuda3std3__436_GLOBAL__N__6e50f3b8_4_k_cu_525824466ignoreE:
	.zero		1
	.type		_ZN34_INTERNAL_6e50f3b8_4_k_cu_525824464cuda3std6ranges3__45__cpo4dataE,@object
	.size		_ZN34_INTERNAL_6e50f3b8_4_k_cu_525824464cuda3std6ranges3__45__cpo4dataE,(_ZN34_INTERNAL_6e50f3b8_4_k_cu_525824466thrust24THRUST_300001_SM_1000_NS6system3cpp3parE - _ZN34_INTERNAL_6e50f3b8_4_k_cu_525824464cuda3std6ranges3__45__cpo4dataE)
_ZN34_INTERNAL_6e50f3b8_4_k_cu_525824464cuda3std6ranges3__45__cpo4dataE:
	.zero		1
	.type		_ZN34_INTERNAL_6e50f3b8_4_k_cu_525824466thrust24THRUST_300001_SM_1000_NS6system3cpp3parE,@object
	.size		_ZN34_INTERNAL_6e50f3b8_4_k_cu_525824466thrust24THRUST_300001_SM_1000_NS6system3cpp3parE,(_ZN34_INTERNAL_6e50f3b8_4_k_cu_525824464cuda3std3__45__cpo5beginE - _ZN34_INTERNAL_6e50f3b8_4_k_cu_525824466thrust24THRUST_300001_SM_1000_NS6system3cpp3parE)
_ZN34_INTERNAL_6e50f3b8_4_k_cu_525824466thrust24THRUST_300001_SM_1000_NS6system3cpp3parE:
	.zero		1
	.type		_ZN34_INTERNAL_6e50f3b8_4_k_cu_525824464cuda3std3__45__cpo5beginE,@object
	.size		_ZN34_INTERNAL_6e50f3b8_4_k_cu_525824464cuda3std3__45__cpo5beginE,(_ZN34_INTERNAL_6e50f3b8_4_k_cu_525824464cuda3std6ranges3__45__cpo5beginE - _ZN34_INTERNAL_6e50f3b8_4_k_cu_525824464cuda3std3__45__cpo5beginE)
_ZN34_INTERNAL_6e50f3b8_4_k_cu_525824464cuda3std3__45__cpo5beginE:
	.zero		1
	.type		_ZN34_INTERNAL_6e50f3b8_4_k_cu_525824464cuda3std6ranges3__45__cpo5beginE,@object
	.size		_ZN34_INTERNAL_6e50f3b8_4_k_cu_525824464cuda3std6ranges3__45__cpo5beginE,(_ZN34_INTERNAL_6e50f3b8_4_k_cu_525824466thrust24THRUST_300001_SM_1000_NS6deviceE - _ZN34_INTERNAL_6e50f3b8_4_k_cu_525824464cuda3std6ranges3__45__cpo5beginE)
_ZN34_INTERNAL_6e50f3b8_4_k_cu_525824464cuda3std6ranges3__45__cpo5beginE:
	.zero		1
	.type		_ZN34_INTERNAL_6e50f3b8_4_k_cu_525824466thrust24THRUST_300001_SM_1000_NS6deviceE,@object
	.size		_ZN34_INTERNAL_6e50f3b8_4_k_cu_525824466thrust24THRUST_300001_SM_1000_NS6deviceE,(_ZN34_INTERNAL_6e50f3b8_4_k_cu_525824464cuda3std3__47nulloptE - _ZN34_INTERNAL_6e50f3b8_4_k_cu_525824466thrust24THRUST_300001_SM_1000_NS6deviceE)
_ZN34_INTERNAL_6e50f3b8_4_k_cu_525824466thrust24THRUST_300001_SM_1000_NS6deviceE:
	.zero		1
	.type		_ZN34_INTERNAL_6e50f3b8_4_k_cu_525824464cuda3std3__47nulloptE,@object
	.size		_ZN34_INTERNAL_6e50f3b8_4_k_cu_525824464cuda3std3__47nulloptE,(_ZN34_INTERNAL_6e50f3b8_4_k_cu_525824464cuda3std6ranges3__45__cpo8distanceE - _ZN34_INTERNAL_6e50f3b8_4_k_cu_525824464cuda3std3__47nulloptE)
_ZN34_INTERNAL_6e50f3b8_4_k_cu_525824464cuda3std3__47nulloptE:
	.zero		1
	.type		_ZN34_INTERNAL_6e50f3b8_4_k_cu_525824464cuda3std6ranges3__45__cpo8distanceE,@object
	.size		_ZN34_INTERNAL_6e50f3b8_4_k_cu_525824464cuda3std6ranges3__45__cpo8distanceE,(_ZN34_INTERNAL_6e50f3b8_4_k_cu_525824466thrust24THRUST_300001_SM_1000_NS12placeholders2_4E - _ZN34_INTERNAL_6e50f3b8_4_k_cu_525824464cuda3std6ranges3__45__cpo8distanceE)
_ZN34_INTERNAL_6e50f3b8_4_k_cu_525824464cuda3std6ranges3__45__cpo8distanceE:
	.zero		1
	.type		_ZN34_INTERNAL_6e50f3b8_4_k_cu_525824466thrust24THRUST_300001_SM_1000_NS12placeholders2_4E,@object
	.size		_ZN34_INTERNAL_6e50f3b8_4_k_cu_525824466thrust24THRUST_300001_SM_1000_NS12placeholders2_4E,(_ZN34_INTERNAL_6e50f3b8_4_k_cu_525824464cuda3std3__45__cpo6rbeginE - _ZN34_INTERNAL_6e50f3b8_4_k_cu_525824466thrust24THRUST_300001_SM_1000_NS12placeholders2_4E)
_ZN34_INTERNAL_6e50f3b8_4_k_cu_525824466thrust24THRUST_300001_SM_1000_NS12placeholders2_4E:
	.zero		1
	.type		_ZN34_INTERNAL_6e50f3b8_4_k_cu_525824464cuda3std3__45__cpo6rbeginE,@object
	.size		_ZN34_INTERNAL_6e50f3b8_4_k_cu_525824464cuda3std3__45__cpo6rbeginE,(_ZN34_INTERNAL_6e50f3b8_4_k_cu_525824464cuda3std6ranges3__45__cpo7advanceE - _ZN34_INTERNAL_6e50f3b8_4_k_cu_525824464cuda3std3__45__cpo6rbeginE)
_ZN34_INTERNAL_6e50f3b8_4_k_cu_525824464cuda3std3__45__cpo6rbeginE:
	.zero		1
	.type		_ZN34_INTERNAL_6e50f3b8_4_k_cu_525824464cuda3std6ranges3__45__cpo7advanceE,@object
	.size		_ZN34_INTERNAL_6e50f3b8_4_k_cu_525824464cuda3std6ranges3__45__cpo7advanceE,(_ZN34_INTERNAL_6e50f3b8_4_k_cu_525824466thrust24THRUST_300001_SM_1000_NS12placeholders3_10E - _ZN34_INTERNAL_6e50f3b8_4_k_cu_525824464cuda3std6ranges3__45__cpo7advanceE)
_ZN34_INTERNAL_6e50f3b8_4_k_cu_525824464cuda3std6ranges3__45__cpo7advanceE:
	.zero		1
	.type		_ZN34_INTERNAL_6e50f3b8_4_k_cu_525824466thrust24THRUST_300001_SM_1000_NS12placeholders3_10E,@object
	.size		_ZN34_INTERNAL_6e50f3b8_4_k_cu_525824466thrust24THRUST_300001_SM_1000_NS12placeholders3_10E,(_ZN34_INTERNAL_6e50f3b8_4_k_cu_525824464cuda3std3__48in_placeE - _ZN34_INTERNAL_6e50f3b8_4_k_cu_525824466thrust24THRUST_300001_SM_1000_NS12placeholders3_10E)
_ZN34_INTERNAL_6e50f3b8_4_k_cu_525824466thrust24THRUST_300001_SM_1000_NS12placeholders3_10E:
	.zero		1
	.type		_ZN34_INTERNAL_6e50f3b8_4_k_cu_525824464cuda3std3__48in_placeE,@object
	.size		_ZN34_INTERNAL_6e50f3b8_4_k_cu_525824464cuda3std3__48in_placeE,(_ZN34_INTERNAL_6e50f3b8_4_k_cu_525824464cuda3std6ranges3__45__cpo4sizeE - _ZN34_INTERNAL_6e50f3b8_4_k_cu_525824464cuda3std3__48in_placeE)
_ZN34_INTERNAL_6e50f3b8_4_k_cu_525824464cuda3std3__48in_placeE:
	.zero		1
	.type		_ZN34_INTERNAL_6e50f3b8_4_k_cu_525824464cuda3std6ranges3__45__cpo4sizeE,@object
	.size		_ZN34_INTERNAL_6e50f3b8_4_k_cu_525824464cuda3std6ranges3__45__cpo4sizeE,(_ZN34_INTERNAL_6e50f3b8_4_k_cu_525824466thrust24THRUST_300001_SM_1000_NS12placeholders2_2E - _ZN34_INTERNAL_6e50f3b8_4_k_cu_525824464cuda3std6ranges3__45__cpo4sizeE)
_ZN34_INTERNAL_6e50f3b8_4_k_cu_525824464cuda3std6ranges3__45__cpo4sizeE:
	.zero		1
	.type		_ZN34_INTERNAL_6e50f3b8_4_k_cu_525824466thrust24THRUST_300001_SM_1000_NS12placeholders2_2E,@object
	.size		_ZN34_INTERNAL_6e50f3b8_4_k_cu_525824466thrust24THRUST_300001_SM_1000_NS12placeholders2_2E,(_ZN34_INTERNAL_6e50f3b8_4_k_cu_525824464cuda3std3__45__cpo6cbeginE - _ZN34_INTERNAL_6e50f3b8_4_k_cu_525824466thrust24THRUST_300001_SM_1000_NS12placeholders2_2E)
_ZN34_INTERNAL_6e50f3b8_4_k_cu_525824466thrust24THRUST_300001_SM_1000_NS12placeholders2_2E:
	.zero		1
	.type		_ZN34_INTERNAL_6e50f3b8_4_k_cu_525824464cuda3std3__45__cpo6cbeginE,@object
	.size		_ZN34_INTERNAL_6e50f3b8_4_k_cu_525824464cuda3std3__45__cpo6cbeginE,(_ZN34_INTERNAL_6e50f3b8_4_k_cu_525824464cuda3std6ranges3__45__cpo6cbeginE - _ZN34_INTERNAL_6e50f3b8_4_k_cu_525824464cuda3std3__45__cpo6cbeginE)
_ZN34_INTERNAL_6e50f3b8_4_k_cu_525824464cuda3std3__45__cpo6cbeginE:
	.zero		1
	.type		_ZN34_INTERNAL_6e50f3b8_4_k_cu_525824464cuda3std6ranges3__45__cpo6cbeginE,@object
	.size		_ZN34_INTERNAL_6e50f3b8_4_k_cu_525824464cuda3std6ranges3__45__cpo6cbeginE,(_ZN34_INTERNAL_6e50f3b8_4_k_cu_525824466thrust24THRUST_300001_SM_1000_NS12placeholders2_6E - _ZN34_INTERNAL_6e50f3b8_4_k_cu_525824464cuda3std6ranges3__45__cpo6cbeginE)
_ZN34_INTERNAL_6e50f3b8_4_k_cu_525824464cuda3std6ranges3__45__cpo6cbeginE:
	.zero		1
	.type		_ZN34_INTERNAL_6e50f3b8_4_k_cu_525824466thrust24THRUST_300001_SM_1000_NS12placeholders2_6E,@object
	.size		_ZN34_INTERNAL_6e50f3b8_4_k_cu_525824466thrust24THRUST_300001_SM_1000_NS12placeholders2_6E,(_ZN34_INTERNAL_6e50f3b8_4_k_cu_525824464cuda3std3__45__cpo7crbeginE - _ZN34_INTERNAL_6e50f3b8_4_k_cu_525824466thrust24THRUST_300001_SM_1000_NS12placeholders2_6E)
_ZN34_INTERNAL_6e50f3b8_4_k_cu_525824466thrust24THRUST_300001_SM_1000_NS12placeholders2_6E:
	.zero		1
	.type		_ZN34_INTERNAL_6e50f3b8_4_k_cu_525824464cuda3std3__45__cpo7crbeginE,@object
	.size		_ZN34_INTERNAL_6e50f3b8_4_k_cu_525824464cuda3std3__45__cpo7crbeginE,(_ZN34_INTERNAL_6e50f3b8_4_k_cu_525824464cuda3std6ranges3__45__cpo4nextE - _ZN34_INTERNAL_6e50f3b8_4_k_cu_525824464cuda3std3__45__cpo7crbeginE)
_ZN34_INTERNAL_6e50f3b8_4_k_cu_525824464cuda3std3__45__cpo7crbeginE:
	.zero		1
	.type		_ZN34_INTERNAL_6e50f3b8_4_k_cu_525824464cuda3std6ranges3__45__cpo4nextE,@object
	.size		_ZN34_INTERNAL_6e50f3b8_4_k_cu_525824464cuda3std6ranges3__45__cpo4nextE,(_ZN34_INTERNAL_6e50f3b8_4_k_cu_525824464cuda3std6ranges3__45__cpo4swapE - _ZN34_INTERNAL_6e50f3b8_4_k_cu_525824464cuda3std6ranges3__45__cpo4nextE)
_ZN34_INTERNAL_6e50f3b8_4_k_cu_525824464cuda3std6ranges3__45__cpo4nextE:
	.zero		1
	.type		_ZN34_INTERNAL_6e50f3b8_4_k_cu_525824464cuda3std6ranges3__45__cpo4swapE,@object
	.size		_ZN34_INTERNAL_6e50f3b8_4_k_cu_525824464cuda3std6ranges3__45__cpo4swapE,(_ZN34_INTERNAL_6e50f3b8_4_k_cu_525824466thrust24THRUST_300001_SM_1000_NS8cuda_cub10par_nosyncE - _ZN34_INTERNAL_6e50f3b8_4_k_cu_525824464cuda3std6ranges3__45__cpo4swapE)
_ZN34_INTERNAL_6e50f3b8_4_k_cu_525824464cuda3std6ranges3__45__cpo4swapE:
	.zero		1
	.type		_ZN34_INTERNAL_6e50f3b8_4_k_cu_525824466thrust24THRUST_300001_SM_1000_NS8cuda_cub10par_nosyncE,@object
	.size		_ZN34_INTERNAL_6e50f3b8_4_k_cu_525824466thrust24THRUST_300001_SM_1000_NS8cuda_cub10par_nosyncE,(_ZN34_INTERNAL_6e50f3b8_4_k_cu_525824466thrust24THRUST_300001_SM_1000_NS3seqE - _ZN34_INTERNAL_6e50f3b8_4_k_cu_525824466thrust24THRUST_300001_SM_1000_NS8cuda_cub10par_nosyncE)
_ZN34_INTERNAL_6e50f3b8_4_k_cu_525824466thrust24THRUST_300001_SM_1000_NS8cuda_cub10par_nosyncE:
	.zero		1
	.type		_ZN34_INTERNAL_6e50f3b8_4_k_cu_525824466thrust24THRUST_300001_SM_1000_NS3seqE,@object
	.size		_ZN34_INTERNAL_6e50f3b8_4_k_cu_525824466thrust24THRUST_300001_SM_1000_NS3seqE,(_ZN34_INTERNAL_6e50f3b8_4_k_cu_525824464cuda3std3__420unreachable_sentinelE - _ZN34_INTERNAL_6e50f3b8_4_k_cu_525824466thrust24THRUST_300001_SM_1000_NS3seqE)
_ZN34_INTERNAL_6e50f3b8_4_k_cu_525824466thrust24THRUST_300001_SM_1000_NS3seqE:
	.zero		1
	.type		_ZN34_INTERNAL_6e50f3b8_4_k_cu_525824464cuda3std3__420unreachable_sentinelE,@object
	.size		_ZN34_INTERNAL_6e50f3b8_4_k_cu_525824464cuda3std3__420unreachable_sentinelE,(_ZN34_INTERNAL_6e50f3b8_4_k_cu_525824464cuda3std6ranges3__45__cpo5ssizeE - _ZN34_INTERNAL_6e50f3b8_4_k_cu_525824464cuda3std3__420unreachable_sentinelE)
_ZN34_INTERNAL_6e50f3b8_4_k_cu_525824464cuda3std3__420unreachable_sentinelE:
	.zero		1
	.type		_ZN34_INTERNAL_6e50f3b8_4_k_cu_525824464cuda3std6ranges3__45__cpo5ssizeE,@object
	.size		_ZN34_INTERNAL_6e50f3b8_4_k_cu_525824464cuda3std6ranges3__45__cpo5ssizeE,(_ZN34_INTERNAL_6e50f3b8_4_k_cu_525824466thrust24THRUST_300001_SM_1000_NS12placeholders2_3E - _ZN34_INTERNAL_6e50f3b8_4_k_cu_525824464cuda3std6ranges3__45__cpo5ssizeE)
_ZN34_INTERNAL_6e50f3b8_4_k_cu_525824464cuda3std6ranges3__45__cpo5ssizeE:
	.zero		1
	.type		_ZN34_INTERNAL_6e50f3b8_4_k_cu_525824466thrust24THRUST_300001_SM_1000_NS12placeholders2_3E,@object
	.size		_ZN34_INTERNAL_6e50f3b8_4_k_cu_525824466thrust24THRUST_300001_SM_1000_NS12placeholders2_3E,(_ZN34_INTERNAL_6e50f3b8_4_k_cu_525824464cuda3std3__45__cpo4cendE - _ZN34_INTERNAL_6e50f3b8_4_k_cu_525824466thrust24THRUST_300001_SM_1000_NS12placeholders2_3E)
_ZN34_INTERNAL_6e50f3b8_4_k_cu_525824466thrust24THRUST_300001_SM_1000_NS12placeholders2_3E:
	.zero		1
	.type		_ZN34_INTERNAL_6e50f3b8_4_k_cu_525824464cuda3std3__45__cpo4cendE,@object
	.size		_ZN34_INTERNAL_6e50f3b8_4_k_cu_525824464cuda3std3__45__cpo4cendE,(_ZN34_INTERNAL_6e50f3b8_4_k_cu_525824464cuda3std6ranges3__45__cpo4cendE - _ZN34_INTERNAL_6e50f3b8_4_k_cu_525824464cuda3std3__45__cpo4cendE)
_ZN34_INTERNAL_6e50f3b8_4_k_cu_525824464cuda3std3__45__cpo4cendE:
	.zero		1
	.type		_ZN34_INTERNAL_6e50f3b8_4_k_cu_525824464cuda3std6ranges3__45__cpo4cendE,@object
	.size		_ZN34_INTERNAL_6e50f3b8_4_k_cu_525824464cuda3std6ranges3__45__cpo4cendE,(_ZN34_INTERNAL_6e50f3b8_4_k_cu_525824466thrust24THRUST_300001_SM_1000_NS12placeholders2_7E - _ZN34_INTERNAL_6e50f3b8_4_k_cu_525824464cuda3std6ranges3__45__cpo4cendE)
_ZN34_INTERNAL_6e50f3b8_4_k_cu_525824464cuda3std6ranges3__45__cpo4cendE:
	.zero		1
	.type		_ZN34_INTERNAL_6e50f3b8_4_k_cu_525824466thrust24THRUST_300001_SM_1000_NS12placeholders2_7E,@object
	.size		_ZN34_INTERNAL_6e50f3b8_4_k_cu_525824466thrust24THRUST_300001_SM_1000_NS12placeholders2_7E,(_ZN34_INTERNAL_6e50f3b8_4_k_cu_525824464cuda3std3__45__cpo5crendE - _ZN34_INTERNAL_6e50f3b8_4_k_cu_525824466thrust24THRUST_300001_SM_1000_NS12placeholders2_7E)
_ZN34_INTERNAL_6e50f3b8_4_k_cu_525824466thrust24THRUST_300001_SM_1000_NS12placeholders2_7E:
	.zero		1
	.type		_ZN34_INTERNAL_6e50f3b8_4_k_cu_525824464cuda3std3__45__cpo5crendE,@object
	.size		_ZN34_INTERNAL_6e50f3b8_4_k_cu_525824464cuda3std3__45__cpo5crendE,(_ZN34_INTERNAL_6e50f3b8_4_k_cu_525824464cuda3std6ranges3__45__cpo4prevE - _ZN34_INTERNAL_6e50f3b8_4_k_cu_525824464cuda3std3__45__cpo5crendE)
_ZN34_INTERNAL_6e50f3b8_4_k_cu_525824464cuda3std3__45__cpo5crendE:
	.zero		1
	.type		_ZN34_INTERNAL_6e50f3b8_4_k_cu_525824464cuda3std6ranges3__45__cpo4prevE,@object
	.size		_ZN34_INTERNAL_6e50f3b8_4_k_cu_525824464cuda3std6ranges3__45__cpo4prevE,(_ZN34_INTERNAL_6e50f3b8_4_k_cu_525824464cuda3std6ranges3__45__cpo9iter_moveE - _ZN34_INTERNAL_6e50f3b8_4_k_cu_525824464cuda3std6ranges3__45__cpo4prevE)
_ZN34_INTERNAL_6e50f3b8_4_k_cu_525824464cuda3std6ranges3__45__cpo4prevE:
	.zero		1
	.type		_ZN34_INTERNAL_6e50f3b8_4_k_cu_525824464cuda3std6ranges3__45__cpo9iter_moveE,@object
	.size		_ZN34_INTERNAL_6e50f3b8_4_k_cu_525824464cuda3std6ranges3__45__cpo9iter_moveE,(_ZN34_INTERNAL_6e50f3b8_4_k_cu_525824466thrust24THRUST_300001_SM_1000_NS6system6detail10sequential3seqE - _ZN34_INTERNAL_6e50f3b8_4_k_cu_525824464cuda3std6ranges3__45__cpo9iter_moveE)
_ZN34_INTERNAL_6e50f3b8_4_k_cu_525824464cuda3std6ranges3__45__cpo9iter_moveE:
	.zero		1
	.type		_ZN34_INTERNAL_6e50f3b8_4_k_cu_525824466thrust24THRUST_300001_SM_1000_NS6system6detail10sequential3seqE,@object
	.size		_ZN34_INTERNAL_6e50f3b8_4_k_cu_525824466thrust24THRUST_300001_SM_1000_NS6system6detail10sequential3seqE,(_ZN34_INTERNAL_6e50f3b8_4_k_cu_525824466thrust24THRUST_300001_SM_1000_NS12placeholders2_9E - _ZN34_INTERNAL_6e50f3b8_4_k_cu_525824466thrust24THRUST_300001_SM_1000_NS6system6detail10sequential3seqE)
_ZN34_INTERNAL_6e50f3b8_4_k_cu_525824466thrust24THRUST_300001_SM_1000_NS6system6detail10sequential3seqE:
	.zero		1
	.type		_ZN34_INTERNAL_6e50f3b8_4_k_cu_525824466thrust24THRUST_300001_SM_1000_NS12placeholders2_9E,@object
	.size		_ZN34_INTERNAL_6e50f3b8_4_k_cu_525824466thrust24THRUST_300001_SM_1000_NS12placeholders2_9E,(_ZN34_INTERNAL_6e50f3b8_4_k_cu_525824464cuda3std3__419piecewise_constructE - _ZN34_INTERNAL_6e50f3b8_4_k_cu_525824466thrust24THRUST_300001_SM_1000_NS12placeholders2_9E)
_ZN34_INTERNAL_6e50f3b8_4_k_cu_525824466thrust24THRUST_300001_SM_1000_NS12placeholders2_9E:
	.zero		1
	.type		_ZN34_INTERNAL_6e50f3b8_4_k_cu_525824464cuda3std3__419piecewise_constructE,@object
	.size		_ZN34_INTERNAL_6e50f3b8_4_k_cu_525824464cuda3std3__419piecewise_constructE,(_ZN34_INTERNAL_6e50f3b8_4_k_cu_525824464cuda3std6ranges3__45__cpo5cdataE - _ZN34_INTERNAL_6e50f3b8_4_k_cu_525824464cuda3std3__419piecewise_constructE)
_ZN34_INTERNAL_6e50f3b8_4_k_cu_525824464cuda3std3__419piecewise_constructE:
	.zero		1
	.type		_ZN34_INTERNAL_6e50f3b8_4_k_cu_525824464cuda3std6ranges3__45__cpo5cdataE,@object
	.size		_ZN34_INTERNAL_6e50f3b8_4_k_cu_525824464cuda3std6ranges3__45__cpo5cdataE,(_ZN34_INTERNAL_6e50f3b8_4_k_cu_525824466thrust24THRUST_300001_SM_1000_NS12placeholders2_1E - _ZN34_INTERNAL_6e50f3b8_4_k_cu_525824464cuda3std6ranges3__45__cpo5cdataE)
_ZN34_INTERNAL_6e50f3b8_4_k_cu_525824464cuda3std6ranges3__45__cpo5cdataE:
	.zero		1
	.type		_ZN34_INTERNAL_6e50f3b8_4_k_cu_525824466thrust24THRUST_300001_SM_1000_NS12placeholders2_1E,@object
	.size		_ZN34_INTERNAL_6e50f3b8_4_k_cu_525824466thrust24THRUST_300001_SM_1000_NS12placeholders2_1E,(_ZN34_INTERNAL_6e50f3b8_4_k_cu_525824464cuda3std3__45__cpo3endE - _ZN34_INTERNAL_6e50f3b8_4_k_cu_525824466thrust24THRUST_300001_SM_1000_NS12placeholders2_1E)
_ZN34_INTERNAL_6e50f3b8_4_k_cu_525824466thrust24THRUST_300001_SM_1000_NS12placeholders2_1E:
	.zero		1
	.type		_ZN34_INTERNAL_6e50f3b8_4_k_cu_525824464cuda3std3__45__cpo3endE,@object
	.size		_ZN34_INTERNAL_6e50f3b8_4_k_cu_525824464cuda3std3__45__cpo3endE,(_ZN34_INTERNAL_6e50f3b8_4_k_cu_525824464cuda3std6ranges3__45__cpo3endE - _ZN34_INTERNAL_6e50f3b8_4_k_cu_525824464cuda3std3__45__cpo3endE)
_ZN34_INTERNAL_6e50f3b8_4_k_cu_525824464cuda3std3__45__cpo3endE:
	.zero		1
	.type		_ZN34_INTERNAL_6e50f3b8_4_k_cu_525824464cuda3std6ranges3__45__cpo3endE,@object
	.size		_ZN34_INTERNAL_6e50f3b8_4_k_cu_525824464cuda3std6ranges3__45__cpo3endE,(_ZN34_INTERNAL_6e50f3b8_4_k_cu_525824466thrust24THRUST_300001_SM_1000_NS12placeholders2_5E - _ZN34_INTERNAL_6e50f3b8_4_k_cu_525824464cuda3std6ranges3__45__cpo3endE)
_ZN34_INTERNAL_6e50f3b8_4_k_cu_525824464cuda3std6ranges3__45__cpo3endE:
	.zero		1
	.type		_ZN34_INTERNAL_6e50f3b8_4_k_cu_525824466thrust24THRUST_300001_SM_1000_NS12placeholders2_5E,@object
	.size		_ZN34_INTERNAL_6e50f3b8_4_k_cu_525824466thrust24THRUST_300001_SM_1000_NS12placeholders2_5E,(_ZN34_INTERNAL_6e50f3b8_4_k_cu_525824464cuda3std3__45__cpo4rendE - _ZN34_INTERNAL_6e50f3b8_4_k_cu_525824466thrust24THRUST_300001_SM_1000_NS12placeholders2_5E)
_ZN34_INTERNAL_6e50f3b8_4_k_cu_525824466thrust24THRUST_300001_SM_1000_NS12placeholders2_5E:
	.zero		1
	.type		_ZN34_INTERNAL_6e50f3b8_4_k_cu_525824464cuda3std3__45__cpo4rendE,@object
	.size		_ZN34_INTERNAL_6e50f3b8_4_k_cu_525824464cuda3std3__45__cpo4rendE,(_ZN34_INTERNAL_6e50f3b8_4_k_cu_525824464cuda3std6ranges3__45__cpo9iter_swapE - _ZN34_INTERNAL_6e50f3b8_4_k_cu_525824464cuda3std3__45__cpo4rendE)
_ZN34_INTERNAL_6e50f3b8_4_k_cu_525824464cuda3std3__45__cpo4rendE:
	.zero		1
	.type		_ZN34_INTERNAL_6e50f3b8_4_k_cu_525824464cuda3std6ranges3__45__cpo9iter_swapE,@object
	.size		_ZN34_INTERNAL_6e50f3b8_4_k_cu_525824464cuda3std6ranges3__45__cpo9iter_swapE,(_ZN34_INTERNAL_6e50f3b8_4_k_cu_525824464cuda3std3__48unexpectE - _ZN34_INTERNAL_6e50f3b8_4_k_cu_525824464cuda3std6ranges3__45__cpo9iter_swapE)
_ZN34_INTERNAL_6e50f3b8_4_k_cu_525824464cuda3std6ranges3__45__cpo9iter_swapE:
	.zero		1
	.type		_ZN34_INTERNAL_6e50f3b8_4_k_cu_525824464cuda3std3__48unexpectE,@object
	.size		_ZN34_INTERNAL_6e50f3b8_4_k_cu_525824464cuda3std3__48unexpectE,(_ZN34_INTERNAL_6e50f3b8_4_k_cu_525824466thrust24THRUST_300001_SM_1000_NS8cuda_cub3parE - _ZN34_INTERNAL_6e50f3b8_4_k_cu_525824464cuda3std3__48unexpectE)
_ZN34_INTERNAL_6e50f3b8_4_k_cu_525824464cuda3std3__48unexpectE:
	.zero		1
	.type		_ZN34_INTERNAL_6e50f3b8_4_k_cu_525824466thrust24THRUST_300001_SM_1000_NS8cuda_cub3parE,@object
	.size		_ZN34_INTERNAL_6e50f3b8_4_k_cu_525824466thrust24THRUST_300001_SM_1000_NS8cuda_cub3parE,(.L_29 - _ZN34_INTERNAL_6e50f3b8_4_k_cu_525824466thrust24THRUST_300001_SM_1000_NS8cuda_cub3parE)
_ZN34_INTERNAL_6e50f3b8_4_k_cu_525824466thrust24THRUST_300001_SM_1000_NS8cuda_cub3parE:
	.zero		1
.L_29:


//--------------------- .nv.shared._Z15B_shared_kernalPiiii --------------------------
	.section	.nv.shared._Z15B_shared_kernalPiiii,"aw",@nobits
	.sectionflags	@""
	.align	4
.nv.shared._Z15B_shared_kernalPiiii:
	.zero		3072


//--------------------- .nv.constant0._ZN3cub18CUB_300001_SM_10006detail11EmptyKernelIvEEvv --------------------------
	.section	.nv.constant0._ZN3cub18CUB_300001_SM_10006detail11EmptyKernelIvEEvv,"a",@progbits
	.sectionflags	@""
	.align	4
.nv.constant0._ZN3cub18CUB_300001_SM_10006detail11EmptyKernelIvEEvv:
	.zero		896


//--------------------- .nv.constant0._Z15B_global_kernalPiiii --------------------------
	.section	.nv.constant0._Z15B_global_kernalPiiii,"a",@progbits
	.sectionflags	@""
	.align	4
.nv.constant0._Z15B_global_kernalPiiii:
	.zero		916


//--------------------- .nv.constant0._Z15B_shared_kernalPiiii --------------------------
	.section	.nv.constant0._Z15B_shared_kernalPiiii,"a",@progbits
	.sectionflags	@""
	.align	4
.nv.constant0._Z15B_shared_kernalPiiii:
	.zero		916


//--------------------- SYMBOLS --------------------------

	.type		.nv.reservedSmem.offset0,@object
	.size		.nv.reservedSmem.offset0,0x4
	.type		.nv.reservedSmem.cap,@object
	.size		.nv.reservedSmem.cap,0x4
